def matmul_kernel(
    a_ptr,
    b_ptr,
    c_ptr,
    M,
    N,
    K,
    stride_am,
    stride_ak,
    stride_bk,
    stride_bn,
    stride_cm,
    stride_cn,
    BLOCK_M: tl.constexpr,
    BLOCK_N: tl.constexpr,
    BLOCK_K: tl.constexpr,
    GROUP_M: tl.constexpr,
):
    pid = tl.program_id(axis=0)
    num_pid_m = tl.cdiv(M, BLOCK_M)
    num_pid_n = tl.cdiv(N, BLOCK_N)
    num_pid_in_group = GROUP_M * num_pid_n
    group_id = pid // num_pid_in_group
    first_pid_m = group_id * GROUP_M
    group_size_m = min(num_pid_m - first_pid_m, GROUP_M)
    pid_m = first_pid_m + ((pid % num_pid_in_group) % group_size_m)
    pid_n = (pid % num_pid_in_group) // group_size_m

    offs_am = (pid_m * BLOCK_M + tl.arange(0, BLOCK_M)) % M
    offs_bn = (pid_n * BLOCK_N + tl.arange(0, BLOCK_N)) % N
    offs_k = tl.arange(0, BLOCK_K)
    a_ptrs = a_ptr + offs_am[:, None] * stride_am + offs_k[None, :] * stride_ak
    b_ptrs = b_ptr + offs_k[:, None] * stride_bk + offs_bn[None, :] * stride_bn

    acc = tl.zeros((BLOCK_M, BLOCK_N), dtype=tl.float32)
    for kk in range(0, tl.cdiv(K, BLOCK_K)):
        a = tl.load(a_ptrs, mask=offs_k[None, :] < K - kk * BLOCK_K, other=0.0)
        b = tl.load(b_ptrs, mask=offs_k[:, None] < K - kk * BLOCK_K, other=0.0)
        acc = tl.dot(a, b, acc)
        a_ptrs += BLOCK_K * stride_ak
        b_ptrs += BLOCK_K * stride_bk

    c = acc.to(c_ptr.dtype.element_ty)
    offs_cm = pid_m * BLOCK_M + tl.arange(0, BLOCK_M)
    offs_cn = pid_n * BLOCK_N + tl.arange(0, BLOCK_N)
    c_ptrs = c_ptr + offs_cm[:, None] * stride_cm + offs_cn[None, :] * stride_cn
    mask = (offs_cm[:, None] < M) & (offs_cn[None, :] < N)
    tl.store(c_ptrs, c, mask=mask)

# config = {"BLOCK_K": 32, "BLOCK_M": 32, "BLOCK_N": 128, "GROUP_M": 8, "arch": "sm_100", "dtype": "fp16", "num_ctas": 1, "num_stages": 2, "num_warps": 4}
# arch = sm_100


// ===== COMPILED SASS (sm_100a) =====

	.target	sm_100a

	.elftype	@"ET_EXEC"


//--------------------- .note.nv.tkinfo           --------------------------
	.section	.note.nv.tkinfo,"",@"SHT_NOTE"
	.sectionflags	@"SHF_NOTE_NV_TKINFO"
	.tkinfo
        /*0018*/ 	.word	0x00000081
        /*0030*/ 	.string	""
        /*0030*/ 	.string	"ptxas-blackwell"
        /*0030*/ 	.string	"Cuda compilation tools, release 12.9, V12.9.86"
        /*0030*/ 	.string	"Build cuda_12.9.r12.9/compiler.36037853_0"
        /*0030*/ 	.string	"-v  -suppress-debug-info  -lineinfo  -arch sm_100a "



//--------------------- .note.nv.cuver            --------------------------
	.section	.note.nv.cuver,"",@"SHT_NOTE"
	.sectionflags	@"SHF_NOTE_NV_CUVER"
        /*0018*/ 	.short	0x0001
        /*001a*/ 	.short	0x0064
        /*001c*/ 	.short	0x0001
        /*001e*/ 	.short	0x0000
        /*0020*/ 	.short	0x0001
        /*0022*/ 	.short	0x0000


//--------------------- .nv.info                  --------------------------
	.section	.nv.info,"",@"SHT_CUDA_INFO"
	.align	4


	//----- nvinfo : EIATTR_REGCOUNT
	.align		4
        /*0000*/ 	.byte	0x04, 0x2f
        /*0002*/ 	.short	(.L_1 - .L_0)
	.align		4
.L_0:
        /*0004*/ 	.word	index@(matmul_kernel)
        /*0008*/ 	.word	0x000000f4


	//----- nvinfo : EIATTR_FRAME_SIZE
	.align		4
.L_1:
        /*000c*/ 	.byte	0x04, 0x11
        /*000e*/ 	.short	(.L_3 - .L_2)
	.align		4
.L_2:
        /*0010*/ 	.word	index@(matmul_kernel)
        /*0014*/ 	.word	0x00000000


	//----- nvinfo : EIATTR_MIN_STACK_SIZE
	.align		4
.L_3:
        /*0018*/ 	.byte	0x04, 0x12
        /*001a*/ 	.short	(.L_5 - .L_4)
	.align		4
.L_4:
        /*001c*/ 	.word	index@(matmul_kernel)
        /*0020*/ 	.word	0x00000000
.L_5:


//--------------------- .nv.info.matmul_kernel    --------------------------
	.section	.nv.info.matmul_kernel,"",@"SHT_CUDA_INFO"
	.sectionflags	@""
	.align	4


	//----- nvinfo : EIATTR_CUDA_API_VERSION
	.align		4
        /*0000*/ 	.byte	0x04, 0x37
        /*0002*/ 	.short	(.L_7 - .L_6)
.L_6:
        /*0004*/ 	.word	0x00000081


	//----- nvinfo : EIATTR_KPARAM_INFO
	.align		4
.L_7:
        /*0008*/ 	.byte	0x04, 0x17
        /*000a*/ 	.short	(.L_9 - .L_8)
.L_8:
        /*000c*/ 	.word	0x00000000
        /*0010*/ 	.short	0x000d
        /*0012*/ 	.short	0x0048
        /*0014*/ 	.byte	0x00, 0xf4, 0x21, 0x00


	//----- nvinfo : EIATTR_KPARAM_INFO
	.align		4
.L_9:
        /*0018*/ 	.byte	0x04, 0x17
        /*001a*/ 	.short	(.L_11 - .L_10)
.L_10:
        /*001c*/ 	.word	0x00000000
        /*0020*/ 	.short	0x000c
        /*0022*/ 	.short	0x0040
        /*0024*/ 	.byte	0x00, 0xf4, 0x21, 0x00


	//----- nvinfo : EIATTR_KPARAM_INFO
	.align		4
.L_11:
        /*0028*/ 	.byte	0x04, 0x17
        /*002a*/ 	.short	(.L_13 - .L_12)
.L_12:
        /*002c*/ 	.word	0x00000000
        /*0030*/ 	.short	0x000b
        /*0032*/ 	.short	0x0038
        /*0034*/ 	.byte	0x00, 0xf0, 0x11, 0x00


	//----- nvinfo : EIATTR_KPARAM_INFO
	.align		4
.L_13:
        /*0038*/ 	.byte	0x04, 0x17
        /*003a*/ 	.short	(.L_15 - .L_14)
.L_14:
        /*003c*/ 	.word	0x00000000
        /*0040*/ 	.short	0x000a
        /*0042*/ 	.short	0x0034
        /*0044*/ 	.byte	0x00, 0xf0, 0x11, 0x00


	//----- nvinfo : EIATTR_KPARAM_INFO
	.align		4
.L_15:
        /*0048*/ 	.byte	0x04, 0x17
        /*004a*/ 	.short	(.L_17 - .L_16)
.L_16:
        /*004c*/ 	.word	0x00000000
        /*0050*/ 	.short	0x0009
        /*0052*/ 	.short	0x0030
        /*0054*/ 	.byte	0x00, 0xf0, 0x11, 0x00


	//----- nvinfo : EIATTR_KPARAM_INFO
	.align		4
.L_17:
        /*0058*/ 	.byte	0x04, 0x17
        /*005a*/ 	.short	(.L_19 - .L_18)
.L_18:
        /*005c*/ 	.word	0x00000000
        /*0060*/ 	.short	0x0008
        /*0062*/ 	.short	0x002c
        /*0064*/ 	.byte	0x00, 0xf0, 0x11, 0x00


	//----- nvinfo : EIATTR_KPARAM_INFO
	.align		4
.L_19:
        /*0068*/ 	.byte	0x04, 0x17
        /*006a*/ 	.short	(.L_21 - .L_20)
.L_20:
        /*006c*/ 	.word	0x00000000
        /*0070*/ 	.short	0x0007
        /*0072*/ 	.short	0x0028
        /*0074*/ 	.byte	0x00, 0xf0, 0x11, 0x00


	//----- nvinfo : EIATTR_KPARAM_INFO
	.align		4
.L_21:
        /*0078*/ 	.byte	0x04, 0x17
        /*007a*/ 	.short	(.L_23 - .L_22)
.L_22:
        /*007c*/ 	.word	0x00000000
        /*0080*/ 	.short	0x0006
        /*0082*/ 	.short	0x0024
        /*0084*/ 	.byte	0x00, 0xf0, 0x11, 0x00


	//----- nvinfo : EIATTR_KPARAM_INFO
	.align		4
.L_23:
        /*0088*/ 	.byte	0x04, 0x17
        /*008a*/ 	.short	(.L_25 - .L_24)
.L_24:
        /*008c*/ 	.word	0x00000000
        /*0090*/ 	.short	0x0005
        /*0092*/ 	.short	0x0020
        /*0094*/ 	.byte	0x00, 0xf0, 0x11, 0x00


	//----- nvinfo : EIATTR_KPARAM_INFO
	.align		4
.L_25:
        /*0098*/ 	.byte	0x04, 0x17
        /*009a*/ 	.short	(.L_27 - .L_26)
.L_26:
        /*009c*/ 	.word	0x00000000
        /*00a0*/ 	.short	0x0004
        /*00a2*/ 	.short	0x001c
        /*00a4*/ 	.byte	0x00, 0xf0, 0x11, 0x00


	//----- nvinfo : EIATTR_KPARAM_INFO
	.align		4
.L_27:
        /*00a8*/ 	.byte	0x04, 0x17
        /*00aa*/ 	.short	(.L_29 - .L_28)
.L_28:
        /*00ac*/ 	.word	0x00000000
        /*00b0*/ 	.short	0x0003
        /*00b2*/ 	.short	0x0018
        /*00b4*/ 	.byte	0x00, 0xf0, 0x11, 0x00


	//----- nvinfo : EIATTR_KPARAM_INFO
	.align		4
.L_29:
        /*00b8*/ 	.byte	0x04, 0x17
        /*00ba*/ 	.short	(.L_31 - .L_30)
.L_30:
        /*00bc*/ 	.word	0x00000000
        /*00c0*/ 	.short	0x0002
        /*00c2*/ 	.short	0x0010
        /*00c4*/ 	.byte	0x00, 0xf4, 0x21, 0x00


	//----- nvinfo : EIATTR_KPARAM_INFO
	.align		4
.L_31:
        /*00c8*/ 	.byte	0x04, 0x17
        /*00ca*/ 	.short	(.L_33 - .L_32)
.L_32:
        /*00cc*/ 	.word	0x00000000
        /*00d0*/ 	.short	0x0001
        /*00d2*/ 	.short	0x0008
        /*00d4*/ 	.byte	0x00, 0xf4, 0x21, 0x00


	//----- nvinfo : EIATTR_KPARAM_INFO
	.align		4
.L_33:
        /*00d8*/ 	.byte	0x04, 0x17
        /*00da*/ 	.short	(.L_35 - .L_34)
.L_34:
        /*00dc*/ 	.word	0x00000000
        /*00e0*/ 	.short	0x0000
        /*00e2*/ 	.short	0x0000
        /*00e4*/ 	.byte	0x00, 0xf4, 0x21, 0x00


	//----- nvinfo : EIATTR_SPARSE_MMA_MASK
	.align		4
.L_35:
        /*00e8*/ 	.byte	0x03, 0x50
        /*00ea*/ 	.short	0x0000


	//----- nvinfo : EIATTR_MAXREG_COUNT
	.align		4
        /*00ec*/ 	.byte	0x03, 0x1b
        /*00ee*/ 	.short	0x00ff


	//----- nvinfo : EIATTR_NUM_BARRIERS
	.align		4
        /*00f0*/ 	.byte	0x02, 0x4c
        /*00f2*/ 	.byte	0x01
	.zero		1


	//----- nvinfo : EIATTR_VRC_CTA_INIT_COUNT
	.align		4
        /*00f4*/ 	.byte	0x02, 0x4a
	.zero		1
	.zero		1


	//----- nvinfo : EIATTR_EXIT_INSTR_OFFSETS
	.align		4
        /*00f8*/ 	.byte	0x04, 0x1c
        /*00fa*/ 	.short	(.L_37 - .L_36)


	//   ....[0]....
.L_36:
        /*00fc*/ 	.word	0x000047a0


	//   ....[1]....
        /*0100*/ 	.word	0x000047d0


	//----- nvinfo : EIATTR_REQNTID
	.align		4
.L_37:
        /*0104*/ 	.byte	0x04, 0x10
        /*0106*/ 	.short	(.L_39 - .L_38)
.L_38:
        /*0108*/ 	.word	0x00000080
        /*010c*/ 	.word	0x00000001
        /*0110*/ 	.word	0x00000001


	//----- nvinfo : EIATTR_CBANK_PARAM_SIZE
	.align		4
.L_39:
        /*0114*/ 	.byte	0x03, 0x19
        /*0116*/ 	.short	0x0050


	//----- nvinfo : EIATTR_PARAM_CBANK
	.align		4
        /*0118*/ 	.byte	0x04, 0x0a
        /*011a*/ 	.short	(.L_41 - .L_40)
	.align		4
.L_40:
        /*011c*/ 	.word	index@(.nv.constant0.matmul_kernel)
        /*0120*/ 	.short	0x0380
        /*0122*/ 	.short	0x0050


	//----- nvinfo : EIATTR_SW_WAR
	.align		4
.L_41:
        /*0124*/ 	.byte	0x04, 0x36
        /*0126*/ 	.short	(.L_43 - .L_42)
.L_42:
        /*0128*/ 	.word	0x00000008
.L_43:


//--------------------- .nv.compat                --------------------------
	.section	.nv.compat,"",@"SHT_CUDA_COMPAT_INFO"
	.align	4
        /*0000*/ 	.byte	0x02, 0x02, 0x01, 0x00, 0x02, 0x05, 0x05, 0x00, 0x02, 0x03, 0x00, 0x00, 0x02, 0x06, 0x01, 0x00


//--------------------- .nv.callgraph             --------------------------
	.section	.nv.callgraph,"",@"SHT_CUDA_CALLGRAPH"
	.align	4
	.sectionentsize	8
	.align		4
        /*0000*/ 	.word	0x00000000
	.align		4
        /*0004*/ 	.word	0xffffffff
	.align		4
        /*0008*/ 	.word	0x00000000
	.align		4
        /*000c*/ 	.word	0xfffffffe
	.align		4
        /*0010*/ 	.word	0x00000000
	.align		4
        /*0014*/ 	.word	0xfffffffd
	.align		4
        /*0018*/ 	.word	0x00000000
	.align		4
        /*001c*/ 	.word	0xfffffffc


//--------------------- .text.matmul_kernel       --------------------------
	.section	.text.matmul_kernel,"ax",@progbits
	.align	128
        .global         matmul_kernel
        .type           matmul_kernel,@function
        .size           matmul_kernel,(.L_x_4 - matmul_kernel)
        .other          matmul_kernel,@"STO_CUDA_ENTRY STV_DEFAULT"
matmul_kernel:
.text.matmul_kernel:
[----:B------:R-:W0:Y:S08]  /*0000*/  LDC R1, c[0x0][0x37c] ;  /* 0x0000df00ff017b82 */ /* 0x000e300000000800 */
[----:B------:R-:W1:Y:S01]  /*0010*/  LDC.64 R14, c[0x0][0x398] ;  /* 0x0000e600ff0e7b82 */ /* 0x000e620000000a00 */
[----:B------:R-:W2:Y:S01]  /*0020*/  S2R R5, SR_CTAID.X ;  /* 0x0000000000057919 */ /* 0x000ea20000002500 */
[----:B------:R-:W3:Y:S01]  /*0030*/  LDCU UR4, c[0x0][0x3a0] ;  /* 0x00007400ff0477ac */ /* 0x000ee20008000800 */
[----:B------:R-:W-:Y:S01]  /*0040*/  UMOV UR5, 0x400 ;  /* 0x0000040000057882 */ /* 0x000fe20000000000 */
[----:B------:R-:W4:Y:S04]  /*0050*/  LDCU.64 UR8, c[0x0][0x358] ;  /* 0x00006b00ff0877ac */ /* 0x000f280008000a00 */
[----:B------:R-:W5:Y:S01]  /*0060*/  S2UR UR6, SR_CgaCtaId ;  /* 0x00000000000679c3 */ /* 0x000f620000008800 */
[----:B------:R-:W0:Y:S01]  /*0070*/  LDCU UR7, c[0x0][0x3a0] ;  /* 0x00007400ff0777ac */ /* 0x000e220008000800 */
[----:B---3--:R-:W-:Y:S01]  /*0080*/  UIADD3 UR4, UPT, UPT, UR4, 0x1f, URZ ;  /* 0x0000001f04047890 */ /* 0x008fe2000fffe0ff */
[----:B-1----:R-:W-:-:S03]  /*0090*/  VIADD R0, R15, 0x7f ;  /* 0x0000007f0f007836 */ /* 0x002fc60000000000 */
[----:B------:R-:W-:Y:S02]  /*00a0*/  UISETP.GT.AND UP0, UPT, UR4, 0x1f, UPT ;  /* 0x0000001f0400788c */ /* 0x000fe4000bf04270 */
[----:B------:R-:W-:Y:S01]  /*00b0*/  SHF.R.S32.HI R3, RZ, 0x1f, R0 ;  /* 0x0000001fff037819 */ /* 0x000fe20000011400 */
[----:B-----5:R-:W-:-:S03]  /*00c0*/  ULEA UR5, UR6, UR5, 0x18 ;  /* 0x0000000506057291 */ /* 0x020fc6000f8ec0ff */
[----:B------:R-:W-:Y:S02]  /*00d0*/  LEA.HI R3, R3, R0, RZ, 0x7 ;  /* 0x0000000003037211 */ /* 0x000fe400078f38ff */
[----:B--2---:R-:W-:Y:S02]  /*00e0*/  IABS R8, R5 ;  /* 0x0000000500087213 */ /* 0x004fe40000000000 */
[----:B------:R-:W-:-:S05]  /*00f0*/  SHF.R.S32.HI R3, RZ, 0x7, R3 ;  /* 0x00000007ff037819 */ /* 0x000fca0000011403 */
[----:B------:R-:W-:-:S05]  /*0100*/  IMAD.SHL.U32 R4, R3, 0x8, RZ ;  /* 0x0000000803047824 */ /* 0x000fca00078e00ff */
[-C--:B------:R-:W-:Y:S02]  /*0110*/  IABS R7, R4.reuse ;  /* 0x0000000400077213 */ /* 0x080fe40000000000 */
[----:B------:R-:W-:Y:S02]  /*0120*/  IABS R10, R4 ;  /* 0x00000004000a7213 */ /* 0x000fe40000000000 */
[----:B------:R-:W1:Y:S08]  /*0130*/  I2F.RP R0, R7 ;  /* 0x0000000700007306 */ /* 0x000e700000209400 */
[----:B-1----:R-:W1:Y:S02]  /*0140*/  MUFU.RCP R0, R0 ;  /* 0x0000000000007308 */ /* 0x002e640000001000 */
[----:B-1----:R-:W-:-:S02]  /*0150*/  VIADD R2, R0, 0xffffffe ;  /* 0x0ffffffe00027836 */ /* 0x002fc40000000000 */
[----:B------:R-:W-:-:S04]  /*0160*/  IMAD.MOV R0, RZ, RZ, -R10 ;  /* 0x000000ffff007224 */ /* 0x000fc800078e0a0a */
[----:B------:R1:W2:Y:S02]  /*0170*/  F2I.FTZ.U32.TRUNC.NTZ R3, R2 ;  /* 0x0000000200037305 */ /* 0x0002a4000021f000 */
[----:B-1----:R-:W-:Y:S02]  /*0180*/  IMAD.MOV.U32 R2, RZ, RZ, RZ ;  /* 0x000000ffff027224 */ /* 0x002fe400078e00ff */
[----:B--2---:R-:W-:-:S04]  /*0190*/  IMAD.MOV R6, RZ, RZ, -R3 ;  /* 0x000000ffff067224 */ /* 0x004fc800078e0a03 */
[----:B------:R-:W-:Y:S02]  /*01a0*/  IMAD R9, R6, R7, RZ ;  /* 0x0000000706097224 */ /* 0x000fe400078e02ff */
[----:B------:R-:W-:Y:S02]  /*01b0*/  IMAD.MOV.U32 R6, RZ, RZ, R8 ;  /* 0x000000ffff067224 */ /* 0x000fe400078e0008 */
[----:B------:R-:W-:-:S06]  /*01c0*/  IMAD.HI.U32 R3, R3, R9, R2 ;  /* 0x0000000903037227 */ /* 0x000fcc00078e0002 */
[----:B------:R-:W-:-:S04]  /*01d0*/  IMAD.HI.U32 R3, R3, R6, RZ ;  /* 0x0000000603037227 */ /* 0x000fc800078e00ff */
[----:B------:R-:W-:-:S05]  /*01e0*/  IMAD R0, R3, R0, R6 ;  /* 0x0000000003007224 */ /* 0x000fca00078e0206 */
[----:B------:R-:W-:-:S13]  /*01f0*/  ISETP.GT.U32.AND P1, PT, R7, R0, PT ;  /* 0x000000000700720c */ /* 0x000fda0003f24070 */
[----:B------:R-:W-:Y:S02]  /*0200*/  @!P1 IMAD.IADD R0, R0, 0x1, -R7 ;  /* 0x0000000100009824 */ /* 0x000fe400078e0a07 */
[----:B------:R-:W-:Y:S01]  /*0210*/  @!P1 VIADD R3, R3, 0x1 ;  /* 0x0000000103039836 */ /* 0x000fe20000000000 */
[----:B------:R-:W-:Y:S02]  /*0220*/  ISETP.NE.AND P1, PT, R4, RZ, PT ;  /* 0x000000ff0400720c */ /* 0x000fe40003f25270 */
[----:B------:R-:W-:Y:S02]  /*0230*/  ISETP.GE.U32.AND P0, PT, R0, R7, PT ;  /* 0x000000070000720c */ /* 0x000fe40003f06070 */
[----:B------:R-:W-:-:S04]  /*0240*/  LOP3.LUT R0, R5, R4, RZ, 0x3c, !PT ;  /* 0x0000000405007212 */ /* 0x000fc800078e3cff */
[----:B------:R-:W-:Y:S01]  /*0250*/  ISETP.GE.AND P2, PT, R0, RZ, PT ;  /* 0x000000ff0000720c */ /* 0x000fe20003f46270 */
[----:B------:R-:W-:-:S06]  /*0260*/  VIADD R0, R14, 0x1f ;  /* 0x0000001f0e007836 */ /* 0x000fcc0000000000 */
[----:B------:R-:W-:-:S04]  /*0270*/  @P0 VIADD R3, R3, 0x1 ;  /* 0x0000000103030836 */ /* 0x000fc80000000000 */
[----:B------:R-:W-:Y:S01]  /*0280*/  IMAD.MOV.U32 R2, RZ, RZ, R3 ;  /* 0x000000ffff027224 */ /* 0x000fe200078e0003 */
[----:B------:R-:W-:-:S03]  /*0290*/  SHF.R.S32.HI R3, RZ, 0x1f, R0 ;  /* 0x0000001fff037819 */ /* 0x000fc60000011400 */
[----:B------:R-:W-:Y:S01]  /*02a0*/  @!P2 IMAD.MOV R2, RZ, RZ, -R2 ;  /* 0x000000ffff02a224 */ /* 0x000fe200078e0a02 */
[----:B------:R-:W-:Y:S02]  /*02b0*/  @!P1 LOP3.LUT R2, RZ, R4, RZ, 0x33, !PT ;  /* 0x00000004ff029212 */ /* 0x000fe400078e33ff */
[----:B------:R-:W-:-:S03]  /*02c0*/  LEA.HI R3, R3, R0, RZ, 0x5 ;  /* 0x0000000003037211 */ /* 0x000fc600078f28ff */
[----:B------:R-:W-:Y:S02]  /*02d0*/  IMAD.SHL.U32 R132, R2, 0x8, RZ ;  /* 0x0000000802847824 */ /* 0x000fe400078e00ff */
[----:B------:R-:W-:-:S03]  /*02e0*/  IMAD.MOV R2, RZ, RZ, -R2 ;  /* 0x000000ffff027224 */ /* 0x000fc600078e0a02 */
[----:B------:R-:W-:Y:S01]  /*02f0*/  LEA.HI.SX32 R3, R3, -R132, 0x1b ;  /* 0x8000008403037211 */ /* 0x000fe200078fdaff */
[----:B------:R-:W-:-:S03]  /*0300*/  IMAD R11, R4, R2, R5 ;  /* 0x00000002040b7224 */ /* 0x000fc600078e0205 */
[----:B------:R-:W-:Y:S02]  /*0310*/  VIMNMX R6, PT, PT, R3, 0x8, PT ;  /* 0x0000000803067848 */ /* 0x000fe40003fe0100 */
[----:B------:R-:W-:Y:S02]  /*0320*/  IABS R9, R11 ;  /* 0x0000000b00097213 */ /* 0x000fe40000000000 */
[-C--:B------:R-:W-:Y:S02]  /*0330*/  IABS R7, R6.reuse ;  /* 0x0000000600077213 */ /* 0x080fe40000000000 */
[----:B------:R-:W-:Y:S02]  /*0340*/  IABS R4, R6 ;  /* 0x0000000600047213 */ /* 0x000fe40000000000 */
[----:B------:R-:W1:Y:S08]  /*0350*/  I2F.RP R0, R7 ;  /* 0x0000000700007306 */ /* 0x000e700000209400 */
[----:B-1----:R-:W1:Y:S02]  /*0360*/  MUFU.RCP R0, R0 ;  /* 0x0000000000007308 */ /* 0x002e640000001000 */
[----:B-1----:R-:W-:-:S02]  /*0370*/  VIADD R3, R0, 0xffffffe ;  /* 0x0ffffffe00037836 */ /* 0x002fc40000000000 */
[----:B------:R-:W-:-:S04]  /*0380*/  IMAD.MOV R0, RZ, RZ, -R4 ;  /* 0x000000ffff007224 */ /* 0x000fc800078e0a04 */
[----:B------:R-:W1:Y:S02]  /*0390*/  F2I.FTZ.U32.TRUNC.NTZ R3, R3 ;  /* 0x0000000300037305 */ /* 0x000e64000021f000 */
[----:B-1----:R-:W-:-:S04]  /*03a0*/  IMAD.MOV R8, RZ, RZ, -R3 ;  /* 0x000000ffff087224 */ /* 0x002fc800078e0a03 */
[----:B------:R-:W-:-:S04]  /*03b0*/  IMAD.MOV.U32 R2, RZ, RZ, R8 ;  /* 0x000000ffff027224 */ /* 0x000fc800078e0008 */
[----:B------:R-:W-:Y:S02]  /*03c0*/  IMAD R5, R2, R7, RZ ;  /* 0x0000000702057224 */ /* 0x000fe400078e02ff */
[----:B------:R-:W-:-:S04]  /*03d0*/  IMAD.MOV.U32 R2, RZ, RZ, RZ ;  /* 0x000000ffff027224 */ /* 0x000fc800078e00ff */
[----:B------:R-:W-:Y:S01]  /*03e0*/  IMAD.HI.U32 R2, R3, R5, R2 ;  /* 0x0000000503027227 */ /* 0x000fe200078e0002 */
[----:B------:R-:W-:-:S04]  /*03f0*/  LOP3.LUT R3, R11, R6, RZ, 0x3c, !PT ;  /* 0x000000060b037212 */ /* 0x000fc800078e3cff */
[----:B------:R-:W-:Y:S01]  /*0400*/  ISETP.GE.AND P2, PT, R3, RZ, PT ;  /* 0x000000ff0300720c */ /* 0x000fe20003f46270 */
[----:B------:R-:W-:-:S04]  /*0410*/  IMAD.HI.U32 R2, R2, R9, RZ ;  /* 0x0000000902027227 */ /* 0x000fc800078e00ff */
[----:B------:R-:W-:-:S05]  /*0420*/  IMAD R0, R2, R0, R9 ;  /* 0x0000000002007224 */ /* 0x000fca00078e0209 */
[----:B------:R-:W-:-:S13]  /*0430*/  ISETP.GT.U32.AND P1, PT, R7, R0, PT ;  /* 0x000000000700720c */ /* 0x000fda0003f24070 */
[----:B------:R-:W-:Y:S02]  /*0440*/  @!P1 IMAD.IADD R0, R0, 0x1, -R7 ;  /* 0x0000000100009824 */ /* 0x000fe400078e0a07 */
[----:B------:R-:W-:Y:S01]  /*0450*/  @!P1 VIADD R2, R2, 0x1 ;  /* 0x0000000102029836 */ /* 0x000fe20000000000 */
[----:B------:R-:W-:Y:S02]  /*0460*/  ISETP.NE.AND P1, PT, R6, RZ, PT ;  /* 0x000000ff0600720c */ /* 0x000fe40003f25270 */
[----:B------:R-:W-:Y:S02]  /*0470*/  ISETP.GE.U32.AND P0, PT, R0, R7, PT ;  /* 0x000000070000720c */ /* 0x000fe40003f06070 */
[----:B------:R-:W1:Y:S11]  /*0480*/  S2R R0, SR_TID.X ;  /* 0x0000000000007919 */ /* 0x000e760000002100 */
[----:B------:R-:W-:-:S04]  /*0490*/  @P0 VIADD R2, R2, 0x1 ;  /* 0x0000000102020836 */ /* 0x000fc80000000000 */
[----:B------:R-:W-:Y:S01]  /*04a0*/  @!P2 IMAD.MOV R2, RZ, RZ, -R2 ;  /* 0x000000ffff02a224 */ /* 0x000fe200078e0a02 */
[----:B------:R-:W-:-:S05]  /*04b0*/  @!P1 LOP3.LUT R2, RZ, R6, RZ, 0x33, !PT ;  /* 0x00000006ff029212 */ /* 0x000fca00078e33ff */
[----:B------:R-:W-:Y:S02]  /*04c0*/  IMAD.MOV R3, RZ, RZ, -R2 ;  /* 0x000000ffff037224 */ /* 0x000fe400078e0a02 */
[----:B------:R-:W-:Y:S02]  /*04d0*/  IMAD.SHL.U32 R2, R2, 0x80, RZ ;  /* 0x0000008002027824 */ /* 0x000fe400078e00ff */
[----:B------:R-:W-:-:S04]  /*04e0*/  IMAD R3, R6, R3, R11 ;  /* 0x0000000306037224 */ /* 0x000fc800078e020b */
[----:B------:R-:W-:Y:S01]  /*04f0*/  IMAD.IADD R132, R132, 0x1, R3 ;  /* 0x0000000184847824 */ /* 0x000fe200078e0203 */
[----:B-1----:R-:W-:Y:S02]  /*0500*/  SHF.R.U32.HI R141, RZ, 0x5, R0 ;  /* 0x00000005ff8d7819 */ /* 0x002fe40000011600 */
[C---:B------:R-:W-:Y:S02]  /*0510*/  LOP3.LUT R139, R0.reuse, 0x1f, RZ, 0xc0, !PT ;  /* 0x0000001f008b7812 */ /* 0x040fe400078ec0ff */
[----:B------:R-:W-:Y:S02]  /*0520*/  SGXT.U32 R141, R141, 0x2 ;  /* 0x000000028d8d781a */ /* 0x000fe40000000000 */
[----:B------:R-:W-:Y:S01]  /*0530*/  LOP3.LUT R133, R0, 0x60, RZ, 0xc0, !PT ;  /* 0x0000006000857812 */ /* 0x000fe200078ec0ff */
[----:B------:R-:W-:Y:S01]  /*0540*/  IMAD R132, R132, 0x20, R139 ;  /* 0x0000002084847824 */ /* 0x000fe200078e028b */
[----:B------:R-:W-:Y:S02]  /*0550*/  LOP3.LUT R124, R2, R141, RZ, 0xfc, !PT ;  /* 0x0000008d027c7212 */ /* 0x000fe400078efcff */
[----:B------:R-:W-:-:S02]  /*0560*/  LOP3.LUT R147, R141, 0x4, RZ, 0xfc, !PT ;  /* 0x000000048d937812 */ /* 0x000fc400078efcff */
[C---:B------:R-:W-:Y:S02]  /*0570*/  LOP3.LUT R151, R141.reuse, 0x8, RZ, 0xfc, !PT ;  /* 0x000000088d977812 */ /* 0x040fe400078efcff */
[C---:B------:R-:W-:Y:S02]  /*0580*/  LOP3.LUT R143, R141.reuse, 0xc, RZ, 0xfc, !PT ;  /* 0x0000000c8d8f7812 */ /* 0x040fe400078efcff */
[C---:B------:R-:W-:Y:S02]  /*0590*/  LOP3.LUT R155, R141.reuse, 0x10, RZ, 0xfc, !PT ;  /* 0x000000108d9b7812 */ /* 0x040fe400078efcff */
[C---:B------:R-:W-:Y:S02]  /*05a0*/  LOP3.LUT R157, R141.reuse, 0x14, RZ, 0xfc, !PT ;  /* 0x000000148d9d7812 */ /* 0x040fe400078efcff */
[C---:B------:R-:W-:Y:S02]  /*05b0*/  LOP3.LUT R159, R141.reuse, 0x18, RZ, 0xfc, !PT ;  /* 0x000000188d9f7812 */ /* 0x040fe400078efcff */
[----:B------:R-:W-:-:S02]  /*05c0*/  LOP3.LUT R145, R141, 0x1c, RZ, 0xfc, !PT ;  /* 0x0000001c8d917812 */ /* 0x000fc400078efcff */
[C-C-:B------:R-:W-:Y:S02]  /*05d0*/  LOP3.LUT R125, R2.reuse, 0x4, R141.reuse, 0xfe, !PT ;  /* 0x00000004027d7812 */ /* 0x140fe400078efe8d */
[C-C-:B------:R-:W-:Y:S02]  /*05e0*/  LOP3.LUT R126, R2.reuse, 0x8, R141.reuse, 0xfe, !PT ;  /* 0x00000008027e7812 */ /* 0x140fe400078efe8d */
[C-C-:B------:R-:W-:Y:S02]  /*05f0*/  LOP3.LUT R127, R2.reuse, 0xc, R141.reuse, 0xfe, !PT ;  /* 0x0000000c027f7812 */ /* 0x140fe400078efe8d */
[C-C-:B------:R-:W-:Y:S02]  /*0600*/  LOP3.LUT R128, R2.reuse, 0x10, R141.reuse, 0xfe, !PT ;  /* 0x0000001002807812 */ /* 0x140fe400078efe8d */
[C-C-:B------:R-:W-:Y:S02]  /*0610*/  LOP3.LUT R129, R2.reuse, 0x14, R141.reuse, 0xfe, !PT ;  /* 0x0000001402817812 */ /* 0x140fe400078efe8d */
[----:B------:R-:W-:-:S02]  /*0620*/  LOP3.LUT R130, R2, 0x18, R141, 0xfe, !PT ;  /* 0x0000001802827812 */ /* 0x000fc400078efe8d */
[----:B------:R-:W-:Y:S02]  /*0630*/  LOP3.LUT R131, R2, 0x1c, R141, 0xfe, !PT ;  /* 0x0000001c02837812 */ /* 0x000fe400078efe8d */
[C---:B------:R-:W-:Y:S02]  /*0640*/  LOP3.LUT R144, R124.reuse, 0x20, RZ, 0xfc, !PT ;  /* 0x000000207c907812 */ /* 0x040fe400078efcff */
[C---:B------:R-:W-:Y:S02]  /*0650*/  LOP3.LUT R146, R124.reuse, 0x24, RZ, 0xfc, !PT ;  /* 0x000000247c927812 */ /* 0x040fe400078efcff */
[C---:B------:R-:W-:Y:S02]  /*0660*/  LOP3.LUT R148, R124.reuse, 0x28, RZ, 0xfc, !PT ;  /* 0x000000287c947812 */ /* 0x040fe400078efcff */
[C---:B------:R-:W-:Y:S02]  /*0670*/  LOP3.LUT R150, R124.reuse, 0x2c, RZ, 0xfc, !PT ;  /* 0x0000002c7c967812 */ /* 0x040fe400078efcff */
[----:B------:R-:W-:-:S02]  /*0680*/  LOP3.LUT R152, R124, 0x30, RZ, 0xfc, !PT ;  /* 0x000000307c987812 */ /* 0x000fc400078efcff */
[C---:B------:R-:W-:Y:S02]  /*0690*/  LOP3.LUT R154, R124.reuse, 0x34, RZ, 0xfc, !PT ;  /* 0x000000347c9a7812 */ /* 0x040fe400078efcff */
        /* <DEDUP_REMOVED lines=17> */
[----:B------:R-:W-:Y:S01]  /*07b0*/  LOP3.LUT R175, R124, 0x7c, RZ, 0xfc, !PT ;  /* 0x0000007c7caf7812 */ /* 0x000fe200078efcff */
[----:B0---4-:R-:W-:Y:S06]  /*07c0*/  BRA.U UP0, `(.L_x_0) ;  /* 0x0000000100307547 */ /* 0x011fec000b800000 */
[----:B------:R-:W-:Y:S01]  /*07d0*/  IMAD.SHL.U32 R133, R133, 0x10, RZ ;  /* 0x0000001085857824 */ /* 0x000fe200078e00ff */
[----:B------:R-:W-:Y:S01]  /*07e0*/  CS2R R20, SRZ ;  /* 0x0000000000147805 */ /* 0x000fe2000001ff00 */
[C---:B------:R-:W-:Y:S01]  /*07f0*/  IMAD.SHL.U32 R134, R0.reuse, 0x40, RZ ;  /* 0x0000004000867824 */ /* 0x040fe200078e00ff */
[----:B------:R-:W-:Y:S01]  /*0800*/  CS2R R8, SRZ ;  /* 0x0000000000087805 */ /* 0x000fe2000001ff00 */
[----:B------:R-:W-:Y:S01]  /*0810*/  IMAD.SHL.U32 R135, R0, 0x8, RZ ;  /* 0x0000000800877824 */ /* 0x000fe200078e00ff */
[----:B------:R-:W-:Y:S02]  /*0820*/  CS2R R32, SRZ ;  /* 0x0000000000207805 */ /* 0x000fe4000001ff00 */
[----:B------:R-:W-:Y:S02]  /*0830*/  CS2R R6, SRZ ;  /* 0x0000000000067805 */ /* 0x000fe4000001ff00 */
[----:B------:R-:W-:Y:S02]  /*0840*/  CS2R R22, SRZ ;  /* 0x0000000000167805 */ /* 0x000fe4000001ff00 */
[----:B------:R-:W-:-:S02]  /*0850*/  CS2R R4, SRZ ;  /* 0x0000000000047805 */ /* 0x000fc4000001ff00 */
[----:B------:R-:W-:Y:S02]  /*0860*/  CS2R R34, SRZ ;  /* 0x0000000000227805 */ /* 0x000fe4000001ff00 */
[----:B------:R-:W-:Y:S01]  /*0870*/  CS2R R2, SRZ ;  /* 0x0000000000027805 */ /* 0x000fe2000001ff00 */
[----:B------:R-:W-:Y:S06]  /*0880*/  BRA `(.L_x_1) ;  /* 0x0000003000687947 */ /* 0x000fec0003800000 */
.L_x_0:
[----:B------:R-:W-:Y:S01]  /*0890*/  IABS R41, R15 ;  /* 0x0000000f00297213 */ /* 0x000fe20000000000 */
[C---:B------:R-:W-:Y:S01]  /*08a0*/  IMAD.SHL.U32 R134, R0.reuse, 0x40, RZ ;  /* 0x0000004000867824 */ /* 0x040fe200078e00ff */
[----:B------:R-:W-:Y:S01]  /*08b0*/  IABS R46, R14 ;  /* 0x0000000e002e7213 */ /* 0x000fe20000000000 */
[C---:B------:R-:W-:Y:S01]  /*08c0*/  IMAD.SHL.U32 R135, R0.reuse, 0x8, RZ ;  /* 0x0000000800877824 */ /* 0x040fe200078e00ff */
[----:B------:R-:W0:Y:S01]  /*08d0*/  I2F.RP R6, R41 ;  /* 0x0000002900067306 */ /* 0x000e220000209400 */
[----:B------:R-:W-:Y:S01]  /*08e0*/  IABS R10, R174 ;  /* 0x000000ae000a7213 */ /* 0x000fe20000000000 */
[----:B------:R-:W1:Y:S01]  /*08f0*/  LDCU UR6, c[0x0][0x3b0] ;  /* 0x00007600ff0677ac */ /* 0x000e620008000800 */
[----:B------:R-:W-:Y:S01]  /*0900*/  IABS R22, R168 ;  /* 0x000000a800167213 */ /* 0x000fe20000000000 */
[C---:B------:R-:W-:Y:S01]  /*0910*/  IMAD.SHL.U32 R136, R0.reuse, 0x2, RZ ;  /* 0x0000000200887824 */ /* 0x040fe200078e00ff */
[----:B------:R-:W-:Y:S01]  /*0920*/  IABS R32, R156 ;  /* 0x0000009c00207213 */ /* 0x000fe20000000000 */
[----:B------:R-:W2:Y:S01]  /*0930*/  LDCU UR10, c[0x0][0x3a4] ;  /* 0x00007480ff0a77ac */ /* 0x000ea20008000800 */
[----:B------:R-:W-:Y:S01]  /*0940*/  IABS R12, R173 ;  /* 0x000000ad000c7213 */ /* 0x000fe20000000000 */
[----:B------:R-:W3:Y:S01]  /*0950*/  I2F.RP R7, R46 ;  /* 0x0000002e00077306 */ /* 0x000ee20000209400 */
[----:B------:R-:W-:Y:S01]  /*0960*/  IABS R44, R128 ;  /* 0x00000080002c7213 */ /* 0x000fe20000000000 */
[----:B------:R-:W4:Y:S01]  /*0970*/  LDCU.128 UR12, c[0x0][0x380] ;  /* 0x00007000ff0c77ac */ /* 0x000f220008000c00 */
[----:B------:R-:W-:Y:S01]  /*0980*/  IABS R16, R171 ;  /* 0x000000ab00107213 */ /* 0x000fe20000000000 */
[----:B------:R-:W-:Y:S01]  /*0990*/  IMAD.SHL.U32 R133, R133, 0x10, RZ ;  /* 0x0000001085857824 */ /* 0x000fe200078e00ff */
[----:B------:R-:W-:Y:S01]  /*09a0*/  IABS R18, R170 ;  /* 0x000000aa00127213 */ /* 0x000fe20000000000 */
[----:B------:R-:W-:Y:S01]  /*09b0*/  IMAD.SHL.U32 R138, R0, 0x20, RZ ;  /* 0x00000020008a7824 */ /* 0x000fe200078e00ff */
[----:B------:R-:W-:Y:S01]  /*09c0*/  IABS R37, R132 ;  /* 0x0000008400257213 */ /* 0x000fe20000000000 */
[----:B0-----:R-:W0:Y:S01]  /*09d0*/  MUFU.RCP R6, R6 ;  /* 0x0000000600067308 */ /* 0x001e220000001000 */
[----:B------:R-:W-:-:S02]  /*09e0*/  IABS R20, R169 ;  /* 0x000000a900147213 */ /* 0x000fc40000000000 */
[----:B------:R-:W-:Y:S02]  /*09f0*/  CS2R R48, SRZ ;  /* 0x0000000000307805 */ /* 0x000fe4000001ff00 */
[----:B------:R-:W-:Y:S02]  /*0a00*/  IABS R26, R163 ;  /* 0x000000a3001a7213 */ /* 0x000fe40000000000 */
[----:B------:R-:W-:Y:S02]  /*0a10*/  CS2R R50, SRZ ;  /* 0x0000000000327805 */ /* 0x000fe4000001ff00 */
[----:B------:R-:W-:Y:S02]  /*0a20*/  IABS R24, R164 ;  /* 0x000000a400187213 */ /* 0x000fe40000000000 */
[----:B------:R-:W-:Y:S01]  /*0a30*/  IABS R30, R158 ;  /* 0x0000009e001e7213 */ /* 0x000fe20000000000 */
[----:B---3--:R-:W3:Y:S01]  /*0a40*/  MUFU.RCP R7, R7 ;  /* 0x0000000700077308 */ /* 0x008ee20000001000 */
[----:B------:R-:W-:-:S02]  /*0a50*/  IABS R28, R160 ;  /* 0x000000a0001c7213 */ /* 0x000fc40000000000 */
[----:B------:R-:W-:Y:S02]  /*0a60*/  IABS R38, R146 ;  /* 0x0000009200267213 */ /* 0x000fe40000000000 */
[----:B------:R-:W-:Y:S02]  /*0a70*/  IABS R34, R148 ;  /* 0x0000009400227213 */ /* 0x000fe40000000000 */
[----:B------:R-:W-:Y:S01]  /*0a80*/  IABS R40, R130 ;  /* 0x0000008200287213 */ /* 0x000fe20000000000 */
[----:B0-----:R-:W-:Y:S01]  /*0a90*/  VIADD R2, R6, 0xffffffe ;  /* 0x0ffffffe06027836 */ /* 0x001fe20000000000 */
[----:B------:R-:W-:-:S03]  /*0aa0*/  IABS R42, R129 ;  /* 0x00000081002a7213 */ /* 0x000fc60000000000 */
[----:B------:R0:W5:Y:S01]  /*0ab0*/  F2I.FTZ.U32.TRUNC.NTZ R3, R2 ;  /* 0x0000000200037305 */ /* 0x000162000021f000 */
[----:B---3--:R-:W-:-:S07]  /*0ac0*/  VIADD R4, R7, 0xffffffe ;  /* 0x0ffffffe07047836 */ /* 0x008fce0000000000 */
[----:B------:R-:W3:Y:S01]  /*0ad0*/  F2I.FTZ.U32.TRUNC.NTZ R5, R4 ;  /* 0x0000000400057305 */ /* 0x000ee2000021f000 */
[----:B0-----:R-:W-:Y:S02]  /*0ae0*/  IMAD.MOV.U32 R2, RZ, RZ, RZ ;  /* 0x000000ffff027224 */ /* 0x001fe400078e00ff */
[----:B-----5:R-:W-:-:S04]  /*0af0*/  IMAD.MOV R8, RZ, RZ, -R3 ;  /* 0x000000ffff087224 */ /* 0x020fc800078e0a03 */
[----:B------:R-:W-:Y:S01]  /*0b00*/  IMAD R9, R8, R41, RZ ;  /* 0x0000002908097224 */ /* 0x000fe200078e02ff */
[----:B------:R-:W-:-:S03]  /*0b10*/  IABS R8, R175 ;  /* 0x000000af00087213 */ /* 0x000fc60000000000 */
[----:B------:R-:W-:-:S04]  /*0b20*/  IMAD.HI.U32 R3, R3, R9, R2 ;  /* 0x0000000903037227 */ /* 0x000fc800078e0002 */
[----:B---3--:R-:W-:Y:S02]  /*0b30*/  IMAD.MOV R9, RZ, RZ, -R5 ;  /* 0x000000ffff097224 */ /* 0x008fe400078e0a05 */
[----:B------:R-:W-:-:S04]  /*0b40*/  IMAD.HI.U32 R4, R3, R10, RZ ;  /* 0x0000000a03047227 */ /* 0x000fc800078e00ff */
[----:B------:R-:W-:Y:S02]  /*0b50*/  IMAD.MOV R7, RZ, RZ, -R4 ;  /* 0x000000ffff077224 */ /* 0x000fe400078e0a04 */
[----:B------:R-:W-:Y:S02]  /*0b60*/  IMAD R9, R9, R46, RZ ;  /* 0x0000002e09097224 */ /* 0x000fe400078e02ff */
[----:B------:R-:W-:Y:S02]  /*0b70*/  IMAD.MOV.U32 R4, RZ, RZ, RZ ;  /* 0x000000ffff047224 */ /* 0x000fe400078e00ff */
[----:B------:R-:W-:-:S04]  /*0b80*/  IMAD.HI.U32 R6, R3, R12, RZ ;  /* 0x0000000c03067227 */ /* 0x000fc800078e00ff */
[----:B------:R-:W-:-:S04]  /*0b90*/  IMAD.HI.U32 R36, R5, R9, R4 ;  /* 0x0000000905247227 */ /* 0x000fc800078e0004 */
[----:B------:R-:W-:Y:S02]  /*0ba0*/  IMAD R4, R41, R7, R10 ;  /* 0x0000000729047224 */ /* 0x000fe400078e020a */
[----:B------:R-:W-:-:S03]  /*0bb0*/  IMAD.HI.U32 R10, R3, R22, RZ ;  /* 0x00000016030a7227 */ /* 0x000fc600078e00ff */
[C---:B------:R-:W-:Y:S01]  /*0bc0*/  ISETP.GT.U32.AND P5, PT, R41.reuse, R4, PT ;  /* 0x000000042900720c */ /* 0x040fe20003fa4070 */
[----:B------:R-:W-:Y:S02]  /*0bd0*/  IMAD.MOV R10, RZ, RZ, -R10 ;  /* 0x000000ffff0a7224 */ /* 0x000fe400078e0a0a */
[----:B------:R-:W-:Y:S02]  /*0be0*/  IMAD.MOV R6, RZ, RZ, -R6 ;  /* 0x000000ffff067224 */ /* 0x000fe400078e0a06 */
[C---:B------:R-:W-:Y:S01]  /*0bf0*/  IMAD R10, R41.reuse, R10, R22 ;  /* 0x0000000a290a7224 */ /* 0x040fe200078e0216 */
[----:B------:R-:W-:Y:S01]  /*0c00*/  IABS R22, R165 ;  /* 0x000000a500167213 */ /* 0x000fe20000000000 */
[----:B------:R-:W-:Y:S01]  /*0c10*/  IMAD R5, R41, R6, R12 ;  /* 0x0000000629057224 */ /* 0x000fe200078e020c */
[----:B------:R-:W-:Y:S01]  /*0c20*/  IABS R12, R172 ;  /* 0x000000ac000c7213 */ /* 0x000fe20000000000 */
[----:B------:R-:W-:-:S03]  /*0c30*/  IMAD.HI.U32 R7, R3, R16, RZ ;  /* 0x0000001003077227 */ /* 0x000fc600078e00ff */
[----:B------:R-:W-:Y:S01]  /*0c40*/  ISETP.GT.U32.AND P2, PT, R41, R5, PT ;  /* 0x000000052900720c */ /* 0x000fe20003f44070 */
[----:B------:R-:W-:-:S04]  /*0c50*/  IMAD.HI.U32 R13, R3, R22, RZ ;  /* 0x00000016030d7227 */ /* 0x000fc800078e00ff */
[----:B------:R-:W-:Y:S02]  /*0c60*/  IMAD.MOV R13, RZ, RZ, -R13 ;  /* 0x000000ffff0d7224 */ /* 0x000fe400078e0a0d */
[----:B------:R-:W-:-:S04]  /*0c70*/  IMAD.HI.U32 R2, R3, R8, RZ ;  /* 0x0000000803027227 */ /* 0x000fc800078e00ff */
[----:B------:R-:W-:Y:S02]  /*0c80*/  IMAD R13, R41, R13, R22 ;  /* 0x0000000d290d7224 */ /* 0x000fe400078e0216 */
[----:B------:R-:W-:-:S04]  /*0c90*/  IMAD.HI.U32 R22, R3, R32, RZ ;  /* 0x0000002003167227 */ /* 0x000fc800078e00ff */
[----:B------:R-:W-:Y:S02]  /*0ca0*/  IMAD.MOV R22, RZ, RZ, -R22 ;  /* 0x000000ffff167224 */ /* 0x000fe400078e0a16 */
[----:B------:R-:W-:Y:S02]  /*0cb0*/  IMAD.MOV R7, RZ, RZ, -R7 ;  /* 0x000000ffff077224 */ /* 0x000fe400078e0a07 */
[----:B------:R-:W-:Y:S01]  /*0cc0*/  IMAD R22, R41, R22, R32 ;  /* 0x0000001629167224 */ /* 0x000fe200078e0220 */
[----:B------:R-:W-:Y:S01]  /*0cd0*/  IABS R32, R150 ;  /* 0x0000009600207213 */ /* 0x000fe20000000000 */
[----:B------:R-:W-:Y:S02]  /*0ce0*/  IMAD.MOV R2, RZ, RZ, -R2 ;  /* 0x000000ffff027224 */ /* 0x000fe400078e0a02 */
[----:B------:R-:W-:-:S04]  /*0cf0*/  IMAD.HI.U32 R6, R3, R12, RZ ;  /* 0x0000000c03067227 */ /* 0x000fc800078e00ff */
[----:B------:R-:W-:-:S04]  /*0d00*/  IMAD.HI.U32 R25, R3, R32, RZ ;  /* 0x0000002003197227 */ /* 0x000fc800078e00ff */
[----:B------:R-:W-:Y:S02]  /*0d10*/  IMAD.MOV R25, RZ, RZ, -R25 ;  /* 0x000000ffff197224 */ /* 0x000fe400078e0a19 */
[C---:B------:R-:W-:Y:S02]  /*0d20*/  IMAD R7, R41.reuse, R7, R16 ;  /* 0x0000000729077224 */ /* 0x040fe400078e0210 */
[----:B------:R-:W-:Y:S02]  /*0d30*/  IMAD R25, R41, R25, R32 ;  /* 0x0000001929197224 */ /* 0x000fe400078e0220 */
[----:B------:R-:W-:Y:S01]  /*0d40*/  IMAD.HI.U32 R32, R3, R44, RZ ;  /* 0x0000002c03207227 */ /* 0x000fe200078e00ff */
[----:B------:R-:W-:-:S03]  /*0d50*/  ISETP.GT.U32.AND P0, PT, R41, R7, PT ;  /* 0x000000072900720c */ /* 0x000fc60003f04070 */
[----:B------:R-:W-:Y:S02]  /*0d60*/  IMAD.MOV R32, RZ, RZ, -R32 ;  /* 0x000000ffff207224 */ /* 0x000fe400078e0a20 */
[C---:B------:R-:W-:Y:S02]  /*0d70*/  IMAD R2, R41.reuse, R2, R8 ;  /* 0x0000000229027224 */ /* 0x040fe400078e0208 */
[----:B------:R-:W-:Y:S01]  /*0d80*/  IMAD R32, R41, R32, R44 ;  /* 0x0000002029207224 */ /* 0x000fe200078e022c */
[----:B------:R-:W-:Y:S01]  /*0d90*/  IABS R44, R124 ;  /* 0x0000007c002c7213 */ /* 0x000fe20000000000 */
[----:B------:R-:W-:Y:S01]  /*0da0*/  IMAD.HI.U32 R8, R3, R18, RZ ;  /* 0x0000001203087227 */ /* 0x000fe200078e00ff */
[----:B------:R-:W-:-:S03]  /*0db0*/  ISETP.GT.U32.AND P4, PT, R41, R2, PT ;  /* 0x000000022900720c */ /* 0x000fc60003f84070 */
[----:B------:R-:W-:Y:S02]  /*0dc0*/  IMAD.MOV R6, RZ, RZ, -R6 ;  /* 0x000000ffff067224 */ /* 0x000fe400078e0a06 */
[----:B------:R-:W-:-:S04]  /*0dd0*/  IMAD.HI.U32 R35, R3, R44, RZ ;  /* 0x0000002c03237227 */ /* 0x000fc800078e00ff */
[----:B------:R-:W-:-:S04]  /*0de0*/  IMAD.HI.U32 R36, R36, R37, RZ ;  /* 0x0000002524247227 */ /* 0x000fc800078e00ff */
[----:B------:R-:W-:-:S04]  /*0df0*/  IMAD.HI.U32 R9, R3, R20, RZ ;  /* 0x0000001403097227 */ /* 0x000fc800078e00ff */
[----:B------:R-:W-:Y:S02]  /*0e00*/  IMAD.MOV R8, RZ, RZ, -R8 ;  /* 0x000000ffff087224 */ /* 0x000fe400078e0a08 */
[C---:B------:R-:W-:Y:S02]  /*0e10*/  IMAD R6, R41.reuse, R6, R12 ;  /* 0x0000000629067224 */ /* 0x040fe400078e020c */
[----:B------:R-:W-:Y:S02]  /*0e20*/  IMAD.MOV R35, RZ, RZ, -R35 ;  /* 0x000000ffff237224 */ /* 0x000fe400078e0a23 */
[----:B------:R-:W-:Y:S01]  /*0e30*/  IMAD.MOV R39, RZ, RZ, -R36 ;  /* 0x000000ffff277224 */ /* 0x000fe200078e0a24 */
[C---:B------:R-:W-:Y:S01]  /*0e40*/  ISETP.GT.U32.AND P1, PT, R41.reuse, R6, PT ;  /* 0x000000062900720c */ /* 0x040fe20003f24070 */
[----:B------:R-:W-:Y:S02]  /*0e50*/  IMAD.MOV R9, RZ, RZ, -R9 ;  /* 0x000000ffff097224 */ /* 0x000fe400078e0a09 */
[C---:B------:R-:W-:Y:S01]  /*0e60*/  IMAD R8, R41.reuse, R8, R18 ;  /* 0x0000000829087224 */ /* 0x040fe200078e0212 */
[----:B------:R-:W-:Y:S01]  /*0e70*/  IABS R18, R167 ;  /* 0x000000a700127213 */ /* 0x000fe20000000000 */
[C---:B------:R-:W-:Y:S01]  /*0e80*/  IMAD R36, R41.reuse, R35, R44 ;  /* 0x0000002329247224 */ /* 0x040fe200078e022c */
[----:B------:R-:W-:Y:S01]  /*0e90*/  CS2R R44, SRZ ;  /* 0x00000000002c7805 */ /* 0x000fe2000001ff00 */
[----:B------:R-:W-:Y:S01]  /*0ea0*/  IMAD R9, R41, R9, R20 ;  /* 0x0000000929097224 */ /* 0x000fe200078e0214 */
[----:B------:R-:W-:Y:S01]  /*0eb0*/  IABS R20, R166 ;  /* 0x000000a600147213 */ /* 0x000fe20000000000 */
[--C-:B------:R-:W-:Y:S01]  /*0ec0*/  @!P2 IMAD.IADD R5, R5, 0x1, -R41.reuse ;  /* 0x000000010505a824 */ /* 0x100fe200078e0a29 */
[----:B------:R-:W-:Y:S01]  /*0ed0*/  ISETP.GT.U32.AND P6, PT, R41, R36, PT ;  /* 0x000000242900720c */ /* 0x000fe20003fc4070 */
[----:B------:R-:W-:Y:S01]  /*0ee0*/  @!P0 IMAD.IADD R7, R7, 0x1, -R41 ;  /* 0x0000000107078824 */ /* 0x000fe200078e0a29 */
[----:B------:R-:W-:Y:S01]  /*0ef0*/  ISETP.GT.U32.AND P3, PT, R41, R8, PT ;  /* 0x000000082900720c */ /* 0x000fe20003f64070 */
[----:B------:R-:W-:Y:S01]  /*0f00*/  IMAD.HI.U32 R12, R3, R20, RZ ;  /* 0x00000014030c7227 */ /* 0x000fe200078e00ff */
[----:B------:R-:W-:-:S03]  /*0f10*/  ISETP.GT.U32.AND P0, PT, R41, R5, PT ;  /* 0x000000052900720c */ /* 0x000fc60003f04070 */
[----:B------:R-:W-:Y:S02]  /*0f20*/  IMAD.MOV R12, RZ, RZ, -R12 ;  /* 0x000000ffff0c7224 */ /* 0x000fe400078e0a0c */
[--C-:B------:R-:W-:Y:S02]  /*0f30*/  @!P1 IMAD.IADD R6, R6, 0x1, -R41.reuse ;  /* 0x0000000106069824 */ /* 0x100fe400078e0a29 */
[--C-:B------:R-:W-:Y:S02]  /*0f40*/  @!P4 IMAD.IADD R2, R2, 0x1, -R41.reuse ;  /* 0x000000010202c824 */ /* 0x100fe400078e0a29 */
[--C-:B------:R-:W-:Y:S01]  /*0f50*/  @!P5 IMAD.IADD R4, R4, 0x1, -R41.reuse ;  /* 0x000000010404d824 */ /* 0x100fe200078e0a29 */
[C---:B------:R-:W-:Y:S01]  /*0f60*/  ISETP.GT.U32.AND P5, PT, R41.reuse, R7, PT ;  /* 0x000000072900720c */ /* 0x040fe20003fa4070 */
[C---:B------:R-:W-:Y:S01]  /*0f70*/  IMAD R12, R41.reuse, R12, R20 ;  /* 0x0000000c290c7224 */ /* 0x040fe200078e0214 */
[C---:B------:R-:W-:Y:S01]  /*0f80*/  ISETP.GT.U32.AND P2, PT, R41.reuse, R2, PT ;  /* 0x000000022900720c */ /* 0x040fe20003f44070 */
[--C-:B------:R-:W-:Y:S01]  /*0f90*/  @!P6 IMAD.IADD R36, R36, 0x1, -R41.reuse ;  /* 0x000000012424e824 */ /* 0x100fe200078e0a29 */
[C---:B------:R-:W-:Y:S01]  /*0fa0*/  ISETP.GT.U32.AND P1, PT, R41.reuse, R4, PT ;  /* 0x000000042900720c */ /* 0x040fe20003f24070 */
[--C-:B------:R-:W-:Y:S01]  /*0fb0*/  @!P3 IMAD.IADD R8, R8, 0x1, -R41.reuse ;  /* 0x000000010808b824 */ /* 0x100fe200078e0a29 */
[----:B------:R-:W-:Y:S01]  /*0fc0*/  ISETP.GT.U32.AND P3, PT, R41, R6, PT ;  /* 0x000000062900720c */ /* 0x000fe20003f64070 */
[----:B------:R-:W-:Y:S01]  /*0fd0*/  @!P0 IMAD.IADD R5, R5, 0x1, -R41 ;  /* 0x0000000105058824 */ /* 0x000fe200078e0a29 */
[----:B------:R-:W-:Y:S01]  /*0fe0*/  ISETP.GT.U32.AND P4, PT, R41, R36, PT ;  /* 0x000000242900720c */ /* 0x000fe20003f84070 */
[----:B------:R-:W-:Y:S01]  /*0ff0*/  IMAD.HI.U32 R11, R3, R18, RZ ;  /* 0x00000012030b7227 */ /* 0x000fe200078e00ff */
[----:B------:R-:W-:-:S02]  /*1000*/  ISETP.GT.U32.AND P0, PT, R41, R12, PT ;  /* 0x0000000c2900720c */ /* 0x000fc40003f04070 */
[----:B------:R-:W-:Y:S01]  /*1010*/  ISETP.GT.U32.AND P6, PT, R41, R8, PT ;  /* 0x000000082900720c */ /* 0x000fe20003fc4070 */
[----:B------:R-:W-:-:S04]  /*1020*/  IMAD.HI.U32 R17, R3, R26, RZ ;  /* 0x0000001a03117227 */ /* 0x000fc800078e00ff */
[----:B------:R-:W-:-:S04]  /*1030*/  IMAD.HI.U32 R16, R3, R24, RZ ;  /* 0x0000001803107227 */ /* 0x000fc800078e00ff */
[----:B------:R-:W-:-:S04]  /*1040*/  IMAD.HI.U32 R21, R3, R30, RZ ;  /* 0x0000001e03157227 */ /* 0x000fc800078e00ff */
[----:B------:R-:W-:Y:S02]  /*1050*/  IMAD.MOV R11, RZ, RZ, -R11 ;  /* 0x000000ffff0b7224 */ /* 0x000fe400078e0a0b */
[----:B------:R-:W-:Y:S02]  /*1060*/  IMAD.MOV R17, RZ, RZ, -R17 ;  /* 0x000000ffff117224 */ /* 0x000fe400078e0a11 */
[----:B------:R-:W-:Y:S02]  /*1070*/  IMAD.MOV R16, RZ, RZ, -R16 ;  /* 0x000000ffff107224 */ /* 0x000fe400078e0a10 */
[----:B------:R-:W-:Y:S02]  /*1080*/  IMAD.MOV R21, RZ, RZ, -R21 ;  /* 0x000000ffff157224 */ /* 0x000fe400078e0a15 */
[----:B------:R-:W-:-:S04]  /*1090*/  IMAD.HI.U32 R20, R3, R28, RZ ;  /* 0x0000001c03147227 */ /* 0x000fc800078e00ff */
[C---:B------:R-:W-:Y:S02]  /*10a0*/  IMAD R11, R41.reuse, R11, R18 ;  /* 0x0000000b290b7224 */ /* 0x040fe400078e0212 */
[C---:B------:R-:W-:Y:S01]  /*10b0*/  IMAD R17, R41.reuse, R17, R26 ;  /* 0x0000001129117224 */ /* 0x040fe200078e021a */
[----:B------:R-:W-:Y:S01]  /*10c0*/  IABS R26, R161 ;  /* 0x000000a1001a7213 */ /* 0x000fe20000000000 */
[C---:B------:R-:W-:Y:S01]  /*10d0*/  IMAD R16, R41.reuse, R16, R24 ;  /* 0x0000001029107224 */ /* 0x040fe200078e0218 */
[----:B------:R-:W-:Y:S01]  /*10e0*/  IABS R24, R162 ;  /* 0x000000a200187213 */ /* 0x000fe20000000000 */
[C---:B------:R-:W-:Y:S01]  /*10f0*/  IMAD R21, R41.reuse, R21, R30 ;  /* 0x0000001529157224 */ /* 0x040fe200078e021e */
[----:B------:R-:W-:Y:S01]  /*1100*/  IABS R30, R152 ;  /* 0x00000098001e7213 */ /* 0x000fe20000000000 */
[----:B------:R-:W-:Y:S01]  /*1110*/  @!P3 IMAD.IADD R6, R6, 0x1, -R41 ;  /* 0x000000010606b824 */ /* 0x000fe200078e0a29 */
[----:B------:R-:W-:Y:S01]  /*1120*/  ISETP.GT.U32.AND P3, PT, R41, R13, PT ;  /* 0x0000000d2900720c */ /* 0x000fe20003f64070 */
[----:B------:R-:W-:-:S02]  /*1130*/  IMAD.MOV R20, RZ, RZ, -R20 ;  /* 0x000000ffff147224 */ /* 0x000fc400078e0a14 */
[--C-:B------:R-:W-:Y:S01]  /*1140*/  @!P2 IMAD.IADD R2, R2, 0x1, -R41.reuse ;  /* 0x000000010202a824 */ /* 0x100fe200078e0a29 */
[C---:B------:R-:W-:Y:S01]  /*1150*/  ISETP.GT.U32.AND P2, PT, R41.reuse, R10, PT ;  /* 0x0000000a2900720c */ /* 0x040fe20003f44070 */
[--C-:B------:R-:W-:Y:S01]  /*1160*/  @!P1 IMAD.IADD R4, R4, 0x1, -R41.reuse ;  /* 0x0000000104049824 */ /* 0x100fe200078e0a29 */
[C---:B------:R-:W-:Y:S01]  /*1170*/  ISETP.GT.U32.AND P1, PT, R41.reuse, R11, PT ;  /* 0x0000000b2900720c */ /* 0x040fe20003f24070 */
[--C-:B------:R-:W-:Y:S01]  /*1180*/  @!P4 IMAD.IADD R36, R36, 0x1, -R41.reuse ;  /* 0x000000012424c824 */ /* 0x100fe200078e0a29 */
[C---:B------:R-:W-:Y:S01]  /*1190*/  ISETP.GT.U32.AND P4, PT, R41.reuse, R9, PT ;  /* 0x000000092900720c */ /* 0x040fe20003f84070 */
[----:B------:R-:W-:Y:S01]  /*11a0*/  @!P0 IMAD.IADD R12, R12, 0x1, -R41 ;  /* 0x000000010c0c8824 */ /* 0x000fe200078e0a29 */
[----:B------:R-:W-:Y:S01]  /*11b0*/  ISETP.GT.U32.AND P0, PT, R41, R21, PT ;  /* 0x000000152900720c */ /* 0x000fe20003f04070 */
[----:B------:R-:W-:-:S04]  /*11c0*/  IMAD.HI.U32 R19, R3, R26, RZ ;  /* 0x0000001a03137227 */ /* 0x000fc800078e00ff */
[----:B------:R-:W-:Y:S01]  /*11d0*/  IMAD R20, R41, R20, R28 ;  /* 0x0000001429147224 */ /* 0x000fe200078e021c */
[----:B------:R-:W-:Y:S01]  /*11e0*/  IABS R28, R154 ;  /* 0x0000009a001c7213 */ /* 0x000fe20000000000 */
[----:B------:R-:W-:-:S04]  /*11f0*/  IMAD.HI.U32 R18, R3, R24, RZ ;  /* 0x0000001803127227 */ /* 0x000fc800078e00ff */
[----:B------:R-:W-:Y:S02]  /*1200*/  IMAD.MOV R19, RZ, RZ, -R19 ;  /* 0x000000ffff137224 */ /* 0x000fe400078e0a13 */
[----:B------:R-:W-:Y:S01]  /*1210*/  @!P5 IMAD.IADD R7, R7, 0x1, -R41 ;  /* 0x000000010707d824 */ /* 0x000fe200078e0a29 */
[----:B------:R-:W-:Y:S01]  /*1220*/  ISETP.GT.U32.AND P5, PT, R41, R16, PT ;  /* 0x000000102900720c */ /* 0x000fe20003fa4070 */
[----:B------:R-:W-:Y:S02]  /*1230*/  IMAD.MOV R18, RZ, RZ, -R18 ;  /* 0x000000ffff127224 */ /* 0x000fe400078e0a12 */
[----:B------:R-:W-:-:S04]  /*1240*/  IMAD.HI.U32 R23, R3, R28, RZ ;  /* 0x0000001c03177227 */ /* 0x000fc800078e00ff */
[C---:B------:R-:W-:Y:S02]  /*1250*/  IMAD R19, R41.reuse, R19, R26 ;  /* 0x0000001329137224 */ /* 0x040fe400078e021a */
[C---:B------:R-:W-:Y:S02]  /*1260*/  IMAD R18, R41.reuse, R18, R24 ;  /* 0x0000001229127224 */ /* 0x040fe400078e0218 */
[--C-:B------:R-:W-:Y:S01]  /*1270*/  @!P6 IMAD.IADD R8, R8, 0x1, -R41.reuse ;  /* 0x000000010808e824 */ /* 0x100fe200078e0a29 */
[----:B------:R-:W-:Y:S01]  /*1280*/  ISETP.GT.U32.AND P6, PT, R41, R17, PT ;  /* 0x000000112900720c */ /* 0x000fe20003fc4070 */
[----:B------:R-:W-:Y:S01]  /*1290*/  @!P3 IMAD.IADD R13, R13, 0x1, -R41 ;  /* 0x000000010d0db824 */ /* 0x000fe200078e0a29 */
[C---:B------:R-:W-:Y:S01]  /*12a0*/  ISETP.GT.U32.AND P3, PT, R41.reuse, R22, PT ;  /* 0x000000162900720c */ /* 0x040fe20003f64070 */
[----:B------:R-:W-:Y:S02]  /*12b0*/  IMAD.MOV R23, RZ, RZ, -R23 ;  /* 0x000000ffff177224 */ /* 0x000fe400078e0a17 */
[--C-:B------:R-:W-:Y:S01]  /*12c0*/  @!P2 IMAD.IADD R10, R10, 0x1, -R41.reuse ;  /* 0x000000010a0aa824 */ /* 0x100fe200078e0a29 */
[----:B------:R-:W-:Y:S01]  /*12d0*/  ISETP.GT.U32.AND P2, PT, R41, R19, PT ;  /* 0x000000132900720c */ /* 0x000fe20003f44070 */
[--C-:B------:R-:W-:Y:S01]  /*12e0*/  @!P1 IMAD.IADD R11, R11, 0x1, -R41.reuse ;  /* 0x000000010b0b9824 */ /* 0x100fe200078e0a29 */
[----:B------:R-:W-:Y:S01]  /*12f0*/  ISETP.GT.U32.AND P1, PT, R41, R20, PT ;  /* 0x000000142900720c */ /* 0x000fe20003f24070 */
[--C-:B------:R-:W-:Y:S01]  /*1300*/  @!P4 IMAD.IADD R9, R9, 0x1, -R41.reuse ;  /* 0x000000010909c824 */ /* 0x100fe200078e0a29 */
[----:B------:R-:W-:Y:S01]  /*1310*/  ISETP.GT.U32.AND P4, PT, R41, R18, PT ;  /* 0x000000122900720c */ /* 0x000fe20003f84070 */
[----:B------:R-:W-:Y:S01]  /*1320*/  @!P0 IMAD.IADD R21, R21, 0x1, -R41 ;  /* 0x0000000115158824 */ /* 0x000fe200078e0a29 */
[----:B------:R-:W-:Y:S01]  /*1330*/  ISETP.GT.U32.AND P0, PT, R41, R13, PT ;  /* 0x0000000d2900720c */ /* 0x000fe20003f04070 */
[----:B------:R-:W-:-:S04]  /*1340*/  IMAD.HI.U32 R27, R3, R38, RZ ;  /* 0x00000026031b7227 */ /* 0x000fc800078e00ff */
[----:B------:R-:W-:Y:S02]  /*1350*/  IMAD R23, R41, R23, R28 ;  /* 0x0000001729177224 */ /* 0x000fe400078e021c */
[----:B------:R-:W-:-:S04]  /*1360*/  IMAD.HI.U32 R26, R3, R34, RZ ;  /* 0x00000022031a7227 */ /* 0x000fc800078e00ff */
[----:B------:R-:W-:Y:S02]  /*1370*/  IMAD.MOV R27, RZ, RZ, -R27 ;  /* 0x000000ffff1b7224 */ /* 0x000fe400078e0a1b */
[----:B------:R-:W-:Y:S01]  /*1380*/  @!P5 IMAD.IADD R16, R16, 0x1, -R41 ;  /* 0x000000011010d824 */ /* 0x000fe200078e0a29 */
[----:B------:R-:W-:Y:S01]  /*1390*/  ISETP.GT.U32.AND P5, PT, R41, R23, PT ;  /* 0x000000172900720c */ /* 0x000fe20003fa4070 */
[----:B------:R-:W-:-:S04]  /*13a0*/  IMAD.HI.U32 R24, R3, R30, RZ ;  /* 0x0000001e03187227 */ /* 0x000fc800078e00ff */
[----:B------:R-:W-:Y:S02]  /*13b0*/  IMAD.MOV R26, RZ, RZ, -R26 ;  /* 0x000000ffff1a7224 */ /* 0x000fe400078e0a1a */
[C---:B------:R-:W-:Y:S01]  /*13c0*/  IMAD R27, R41.reuse, R27, R38 ;  /* 0x0000001b291b7224 */ /* 0x040fe200078e0226 */
[----:B------:R-:W-:Y:S01]  /*13d0*/  IABS R38, R131 ;  /* 0x0000008300267213 */ /* 0x000fe20000000000 */
[----:B------:R-:W-:Y:S02]  /*13e0*/  IMAD.MOV R24, RZ, RZ, -R24 ;  /* 0x000000ffff187224 */ /* 0x000fe400078e0a18 */
[----:B------:R-:W-:Y:S01]  /*13f0*/  IMAD R26, R41, R26, R34 ;  /* 0x0000001a291a7224 */ /* 0x000fe200078e0222 */
[----:B------:R-:W-:Y:S01]  /*1400*/  IABS R34, R144 ;  /* 0x0000009000227213 */ /* 0x000fe20000000000 */
[--C-:B------:R-:W-:Y:S01]  /*1410*/  @!P6 IMAD.IADD R17, R17, 0x1, -R41.reuse ;  /* 0x000000011111e824 */ /* 0x100fe200078e0a29 */
[C---:B------:R-:W-:Y:S01]  /*1420*/  ISETP.GT.U32.AND P6, PT, R41.reuse, R9, PT ;  /* 0x000000092900720c */ /* 0x040fe20003fc4070 */
[--C-:B------:R-:W-:Y:S01]  /*1430*/  @!P3 IMAD.IADD R22, R22, 0x1, -R41.reuse ;  /* 0x000000011616b824 */ /* 0x100fe200078e0a29 */
[----:B------:R-:W-:Y:S01]  /*1440*/  ISETP.GT.U32.AND P3, PT, R41, R16, PT ;  /* 0x000000102900720c */ /* 0x000fe20003f64070 */
[--C-:B------:R-:W-:Y:S01]  /*1450*/  @!P2 IMAD.IADD R19, R19, 0x1, -R41.reuse ;  /* 0x000000011313a824 */ /* 0x100fe200078e0a29 */
[C---:B------:R-:W-:Y:S01]  /*1460*/  ISETP.GT.U32.AND P2, PT, R41.reuse, R11, PT ;  /* 0x0000000b2900720c */ /* 0x040fe20003f44070 */
[----:B------:R-:W-:Y:S01]  /*1470*/  @!P1 IMAD.IADD R20, R20, 0x1, -R41 ;  /* 0x0000000114149824 */ /* 0x000fe200078e0a29 */
[C---:B------:R-:W-:Y:S01]  /*1480*/  ISETP.GT.U32.AND P1, PT, R41.reuse, R12, PT ;  /* 0x0000000c2900720c */ /* 0x040fe20003f24070 */
[----:B------:R-:W-:-:S02]  /*1490*/  IMAD R24, R41, R24, R30 ;  /* 0x0000001829187224 */ /* 0x000fc400078e021e */
[--C-:B------:R-:W-:Y:S01]  /*14a0*/  @!P4 IMAD.IADD R18, R18, 0x1, -R41.reuse ;  /* 0x000000011212c824 */ /* 0x100fe200078e0a29 */
[----:B------:R-:W-:Y:S01]  /*14b0*/  ISETP.GT.U32.AND P4, PT, R41, R10, PT ;  /* 0x0000000a2900720c */ /* 0x000fe20003f84070 */
[----:B------:R-:W-:Y:S01]  /*14c0*/  @!P0 IMAD.IADD R13, R13, 0x1, -R41 ;  /* 0x000000010d0d8824 */ /* 0x000fe200078e0a29 */
[----:B------:R-:W-:Y:S01]  /*14d0*/  ISETP.GT.U32.AND P0, PT, R41, R21, PT ;  /* 0x000000152900720c */ /* 0x000fe20003f04070 */
[----:B------:R-:W-:-:S04]  /*14e0*/  IMAD.HI.U32 R29, R3, R38, RZ ;  /* 0x00000026031d7227 */ /* 0x000fc800078e00ff */
[----:B------:R-:W-:-:S04]  /*14f0*/  IMAD.HI.U32 R30, R3, R40, RZ ;  /* 0x00000028031e7227 */ /* 0x000fc800078e00ff */
[----:B------:R-:W-:-:S04]  /*1500*/  IMAD.HI.U32 R28, R3, R34, RZ ;  /* 0x00000022031c7227 */ /* 0x000fc800078e00ff */
[----:B------:R-:W-:-:S04]  /*1510*/  IMAD.HI.U32 R31, R3, R42, RZ ;  /* 0x0000002a031f7227 */ /* 0x000fc800078e00ff */
[----:B------:R-:W-:Y:S02]  /*1520*/  IMAD.MOV R29, RZ, RZ, -R29 ;  /* 0x000000ffff1d7224 */ /* 0x000fe400078e0a1d */
[----:B------:R-:W-:Y:S02]  /*1530*/  IMAD.MOV R30, RZ, RZ, -R30 ;  /* 0x000000ffff1e7224 */ /* 0x000fe400078e0a1e */
[----:B------:R-:W-:Y:S01]  /*1540*/  @!P5 IMAD.IADD R23, R23, 0x1, -R41 ;  /* 0x000000011717d824 */ /* 0x000fe200078e0a29 */
[C---:B------:R-:W-:Y:S01]  /*1550*/  ISETP.GT.U32.AND P5, PT, R41.reuse, R18, PT ;  /* 0x000000122900720c */ /* 0x040fe20003fa4070 */
[----:B------:R-:W-:Y:S02]  /*1560*/  IMAD.MOV R28, RZ, RZ, -R28 ;  /* 0x000000ffff1c7224 */ /* 0x000fe400078e0a1c */
[----:B------:R-:W-:Y:S02]  /*1570*/  IMAD.MOV R31, RZ, RZ, -R31 ;  /* 0x000000ffff1f7224 */ /* 0x000fe400078e0a1f */
[C---:B------:R-:W-:Y:S01]  /*1580*/  IMAD R29, R41.reuse, R29, R38 ;  /* 0x0000001d291d7224 */ /* 0x040fe200078e0226 */
[----:B------:R-:W-:Y:S01]  /*1590*/  IABS R38, R127 ;  /* 0x0000007f00267213 */ /* 0x000fe20000000000 */
[C---:B------:R-:W-:Y:S01]  /*15a0*/  IMAD R30, R41.reuse, R30, R40 ;  /* 0x0000001e291e7224 */ /* 0x040fe200078e0228 */
[----:B------:R-:W-:Y:S01]  /*15b0*/  IABS R40, R126 ;  /* 0x0000007e00287213 */ /* 0x000fe20000000000 */
[----:B------:R-:W-:-:S02]  /*15c0*/  IMAD R28, R41, R28, R34 ;  /* 0x0000001c291c7224 */ /* 0x000fc400078e0222 */
        /* <DEDUP_REMOVED lines=8> */
[--C-:B------:R-:W-:Y:S01]  /*1650*/  @!P1 IMAD.IADD R12, R12, 0x1, -R41.reuse ;  /* 0x000000010c0c9824 */ /* 0x100fe200078e0a29 */
[C---:B------:R-:W-:Y:S01]  /*1660*/  ISETP.GT.U32.AND P1, PT, R41.reuse, R20, PT ;  /* 0x000000142900720c */ /* 0x040fe20003f24070 */
[--C-:B------:R-:W-:Y:S01]  /*1670*/  @!P4 IMAD.IADD R10, R10, 0x1, -R41.reuse ;  /* 0x000000010a0ac824 */ /* 0x100fe200078e0a29 */
[----:B------:R-:W-:Y:S01]  /*1680*/  ISETP.GT.U32.AND P4, PT, R41, R23, PT ;  /* 0x000000172900720c */ /* 0x000fe20003f84070 */
[----:B------:R-:W-:Y:S01]  /*1690*/  @!P0 IMAD.IADD R21, R21, 0x1, -R41 ;  /* 0x0000000115158824 */ /* 0x000fe200078e0a29 */
[----:B------:R-:W-:Y:S01]  /*16a0*/  ISETP.GT.U32.AND P0, PT, R41, R28, PT ;  /* 0x0000001c2900720c */ /* 0x000fe20003f04070 */
[----:B------:R-:W-:-:S04]  /*16b0*/  IMAD.HI.U32 R33, R3, R38, RZ ;  /* 0x0000002603217227 */ /* 0x000fc800078e00ff */
[----:B------:R-:W-:-:S04]  /*16c0*/  IMAD.HI.U32 R34, R3, R40, RZ ;  /* 0x0000002803227227 */ /* 0x000fc800078e00ff */
[----:B------:R-:W-:-:S04]  /*16d0*/  IMAD.HI.U32 R3, R3, R42, RZ ;  /* 0x0000002a03037227 */ /* 0x000fc800078e00ff */
[----:B------:R-:W-:Y:S01]  /*16e0*/  @!P5 IMAD.IADD R18, R18, 0x1, -R41 ;  /* 0x000000011212d824 */ /* 0x000fe200078e0a29 */
[----:B------:R-:W-:Y:S01]  /*16f0*/  ISETP.GT.U32.AND P5, PT, R41, R25, PT ;  /* 0x000000192900720c */ /* 0x000fe20003fa4070 */
[----:B------:R-:W-:Y:S02]  /*1700*/  IMAD.MOV R3, RZ, RZ, -R3 ;  /* 0x000000ffff037224 */ /* 0x000fe400078e0a03 */
[--C-:B------:R-:W-:Y:S01]  /*1710*/  @!P6 IMAD.IADD R17, R17, 0x1, -R41.reuse ;  /* 0x000000011111e824 */ /* 0x100fe200078e0a29 */
[C---:B------:R-:W-:Y:S01]  /*1720*/  ISETP.GT.U32.AND P6, PT, R41.reuse, R24, PT ;  /* 0x000000182900720c */ /* 0x040fe20003fc4070 */
[C---:B------:R-:W-:Y:S01]  /*1730*/  IMAD R35, R41.reuse, R3, R42 ;  /* 0x0000000329237224 */ /* 0x040fe200078e022a */
[----:B------:R-:W-:Y:S01]  /*1740*/  SHF.R.S32.HI R3, RZ, 0x6, R0 ;  /* 0x00000006ff037819 */ /* 0x000fe20000011400 */
[--C-:B------:R-:W-:Y:S01]  /*1750*/  @!P3 IMAD.IADD R22, R22, 0x1, -R41.reuse ;  /* 0x000000011616b824 */ /* 0x100fe200078e0a29 */
[----:B------:R-:W-:Y:S01]  /*1760*/  ISETP.GT.U32.AND P3, PT, R41, R29, PT ;  /* 0x0000001d2900720c */ /* 0x000fe20003f64070 */
[--C-:B------:R-:W-:Y:S01]  /*1770*/  @!P2 IMAD.IADD R19, R19, 0x1, -R41.reuse ;  /* 0x000000011313a824 */ /* 0x100fe200078e0a29 */
[C---:B------:R-:W-:Y:S01]  /*1780*/  ISETP.GT.U32.AND P2, PT, R41.reuse, R26, PT ;  /* 0x0000001a2900720c */ /* 0x040fe20003f44070 */
[--C-:B------:R-:W-:Y:S01]  /*1790*/  @!P1 IMAD.IADD R20, R20, 0x1, -R41.reuse ;  /* 0x0000000114149824 */ /* 0x100fe200078e0a29 */
[----:B------:R-:W-:Y:S01]  /*17a0*/  ISETP.GT.U32.AND P1, PT, R41, R27, PT ;  /* 0x0000001b2900720c */ /* 0x000fe20003f24070 */
[--C-:B------:R-:W-:Y:S01]  /*17b0*/  @!P4 IMAD.IADD R23, R23, 0x1, -R41.reuse ;  /* 0x000000011717c824 */ /* 0x100fe200078e0a29 */
[C---:B------:R-:W-:Y:S01]  /*17c0*/  ISETP.GT.U32.AND P4, PT, R41.reuse, R30, PT ;  /* 0x0000001e2900720c */ /* 0x040fe20003f84070 */
[----:B------:R-:W-:Y:S01]  /*17d0*/  @!P0 IMAD.IADD R28, R28, 0x1, -R41 ;  /* 0x000000011c1c8824 */ /* 0x000fe200078e0a29 */
[----:B------:R-:W-:Y:S01]  /*17e0*/  ISETP.GT.U32.AND P0, PT, R41, R35, PT ;  /* 0x000000232900720c */ /* 0x000fe20003f04070 */
[----:B------:R-:W-:Y:S01]  /*17f0*/  IMAD.MOV R33, RZ, RZ, -R33 ;  /* 0x000000ffff217224 */ /* 0x000fe200078e0a21 */
[----:B------:R-:W-:Y:S01]  /*1800*/  SGXT R3, R3, 0x1 ;  /* 0x000000010303781a */ /* 0x000fe20000000200 */
[----:B------:R-:W-:Y:S01]  /*1810*/  IMAD.MOV R34, RZ, RZ, -R34 ;  /* 0x000000ffff227224 */ /* 0x000fe200078e0a22 */
[----:B------:R-:W-:Y:S01]  /*1820*/  CS2R R42, SRZ ;  /* 0x00000000002a7805 */ /* 0x000fe2000001ff00 */
[----:B------:R-:W-:Y:S01]  /*1830*/  @!P5 IMAD.IADD R25, R25, 0x1, -R41 ;  /* 0x000000011919d824 */ /* 0x000fe200078e0a29 */
[----:B------:R-:W-:Y:S01]  /*1840*/  ISETP.GT.U32.AND P5, PT, R41, R32, PT ;  /* 0x000000202900720c */ /* 0x000fe20003fa4070 */
[----:B------:R-:W-:Y:S01]  /*1850*/  IMAD R37, R46, R39, R37 ;  /* 0x000000272e257224 */ /* 0x000fe200078e0225 */
[----:B------:R-:W-:Y:S01]  /*1860*/  LOP3.LUT R3, R3, 0x90, RZ, 0xc0, !PT ;  /* 0x0000009003037812 */ /* 0x000fe200078ec0ff */
[C---:B------:R-:W-:Y:S01]  /*1870*/  IMAD R33, R41.reuse, R33, R38 ;  /* 0x0000002129217224 */ /* 0x040fe200078e0226 */
[----:B------:R-:W-:Y:S01]  /*1880*/  LOP3.LUT R38, R134, 0x1c0, RZ, 0xc0, !PT ;  /* 0x000001c086267812 */ /* 0x000fe200078ec0ff */
[----:B------:R-:W-:Y:S01]  /*1890*/  IMAD R34, R41, R34, R40 ;  /* 0x0000002229227224 */ /* 0x000fe200078e0228 */
[----:B------:R-:W-:Y:S01]  /*18a0*/  LOP3.LUT R40, R135, 0x30, R136, 0x48, !PT ;  /* 0x0000003087287812 */ /* 0x000fe200078e4888 */
[--C-:B------:R-:W-:Y:S01]  /*18b0*/  @!P6 IMAD.IADD R24, R24, 0x1, -R41.reuse ;  /* 0x000000011818e824 */ /* 0x100fe200078e0a29 */
[----:B------:R-:W-:Y:S01]  /*18c0*/  ISETP.GT.U32.AND P6, PT, R41, R31, PT ;  /* 0x0000001f2900720c */ /* 0x000fe20003fc4070 */
[--C-:B------:R-:W-:Y:S01]  /*18d0*/  @!P3 IMAD.IADD R29, R29, 0x1, -R41.reuse ;  /* 0x000000011d1db824 */ /* 0x100fe200078e0a29 */
[----:B------:R-:W-:Y:S01]  /*18e0*/  ISETP.GT.U32.AND P3, PT, R46, R37, PT ;  /* 0x000000252e00720c */ /* 0x000fe20003f64070 */
        /* <DEDUP_REMOVED lines=25> */
[----:B------:R-:W-:Y:S01]  /*1a80*/  ISETP.GT.U32.AND P6, PT, R41, R35, PT ;  /* 0x000000232900720c */ /* 0x000fe20003fc4070 */
[--C-:B------:R-:W-:Y:S01]  /*1a90*/  @!P3 IMAD.IADD R30, R30, 0x1, -R41.reuse ;  /* 0x000000011e1eb824 */ /* 0x100fe200078e0a29 */
[----:B------:R-:W-:Y:S01]  /*1aa0*/  ISETP.GE.AND P3, PT, R175, RZ, PT ;  /* 0x000000ffaf00720c */ /* 0x000fe20003f66270 */
[--C-:B------:R-:W-:Y:S01]  /*1ab0*/  @!P2 IMAD.IADD R27, R27, 0x1, -R41.reuse ;  /* 0x000000011b1ba824 */ /* 0x100fe200078e0a29 */
[C---:B------:R-:W-:Y:S01]  /*1ac0*/  ISETP.GT.U32.AND P2, PT, R41.reuse, R33, PT ;  /* 0x000000212900720c */ /* 0x040fe20003f44070 */
[--C-:B------:R-:W-:Y:S01]  /*1ad0*/  @!P1 IMAD.IADD R28, R28, 0x1, -R41.reuse ;  /* 0x000000011c1c9824 */ /* 0x100fe200078e0a29 */
[----:B------:R-:W-:Y:S01]  /*1ae0*/  ISETP.GT.U32.AND P1, PT, R41, R34, PT ;  /* 0x000000222900720c */ /* 0x000fe20003f24070 */
[--C-:B------:R-:W-:Y:S01]  /*1af0*/  @!P4 IMAD.IADD R31, R31, 0x1, -R41.reuse ;  /* 0x000000011f1fc824 */ /* 0x100fe200078e0a29 */
[----:B------:R-:W-:Y:S01]  /*1b00*/  ISETP.GE.AND P4, PT, R174, RZ, PT ;  /* 0x000000ffae00720c */ /* 0x000fe20003f86270 */
[----:B------:R-:W-:Y:S01]  /*1b10*/  @!P0 IMAD.IADD R37, R37, 0x1, -R46 ;  /* 0x0000000125258824 */ /* 0x000fe200078e0a2e */
[----:B------:R-:W-:Y:S01]  /*1b20*/  ISETP.GE.AND P0, PT, R172, RZ, PT ;  /* 0x000000ffac00720c */ /* 0x000fe20003f06270 */
[--C-:B------:R-:W-:Y:S01]  /*1b30*/  @!P5 IMAD.IADD R32, R32, 0x1, -R41.reuse ;  /* 0x000000012020d824 */ /* 0x100fe200078e0a29 */
[----:B------:R-:W-:Y:S01]  /*1b40*/  ISETP.GE.AND P5, PT, R173, RZ, PT ;  /* 0x000000ffad00720c */ /* 0x000fe20003fa6270 */
[----:B------:R-:W-:Y:S01]  /*1b50*/  @!P6 IMAD.IADD R35, R35, 0x1, -R41 ;  /* 0x000000012323e824 */ /* 0x000fe200078e0a29 */
[----:B------:R-:W-:Y:S01]  /*1b60*/  LOP3.LUT R39, R38, 0x30, R135, 0xf8, !PT ;  /* 0x0000003026277812 */ /* 0x000fe200078ef887 */
[----:B------:R-:W-:Y:S01]  /*1b70*/  @!P3 IMAD.MOV R2, RZ, RZ, -R2 ;  /* 0x000000ffff02b224 */ /* 0x000fe200078e0a02 */
[----:B------:R-:W-:Y:S01]  /*1b80*/  ISETP.GE.AND P3, PT, R169, RZ, PT ;  /* 0x000000ffa900720c */ /* 0x000fe20003f66270 */
[--C-:B------:R-:W-:Y:S01]  /*1b90*/  @!P2 IMAD.IADD R33, R33, 0x1, -R41.reuse ;  /* 0x000000012121a824 */ /* 0x100fe200078e0a29 */
[----:B------:R-:W-:Y:S01]  /*1ba0*/  ISETP.GE.AND P2, PT, R170, RZ, PT ;  /* 0x000000ffaa00720c */ /* 0x000fe20003f46270 */
[----:B------:R-:W-:Y:S01]  /*1bb0*/  @!P1 IMAD.IADD R34, R34, 0x1, -R41 ;  /* 0x0000000122229824 */ /* 0x000fe200078e0a29 */
[----:B------:R-:W-:Y:S01]  /*1bc0*/  ISETP.GE.AND P1, PT, R171, RZ, PT ;  /* 0x000000ffab00720c */ /* 0x000fe20003f26270 */
[----:B------:R-:W-:Y:S01]  /*1bd0*/  @!P4 IMAD.MOV R4, RZ, RZ, -R4 ;  /* 0x000000ffff04c224 */ /* 0x000fe200078e0a04 */
[----:B------:R-:W-:Y:S01]  /*1be0*/  ISETP.GE.AND P4, PT, R168, RZ, PT ;  /* 0x000000ffa800720c */ /* 0x000fe20003f86270 */
[----:B------:R-:W-:Y:S01]  /*1bf0*/  @!P0 IMAD.MOV R6, RZ, RZ, -R6 ;  /* 0x000000ffff068224 */ /* 0x000fe200078e0a06 */
[----:B------:R-:W-:Y:S01]  /*1c00*/  ISETP.GE.AND P0, PT, R166, RZ, PT ;  /* 0x000000ffa600720c */ /* 0x000fe20003f06270 */
[----:B------:R-:W-:Y:S01]  /*1c10*/  @!P5 IMAD.MOV R5, RZ, RZ, -R5 ;  /* 0x000000ffff05d224 */ /* 0x000fe200078e0a05 */
[----:B------:R-:W-:-:S02]  /*1c20*/  ISETP.GE.AND P5, PT, R167, RZ, PT ;  /* 0x000000ffa700720c */ /* 0x000fc40003fa6270 */
[----:B------:R-:W-:Y:S02]  /*1c30*/  CS2R R46, SRZ ;  /* 0x00000000002e7805 */ /* 0x000fe4000001ff00 */
[----:B------:R-:W-:Y:S01]  /*1c40*/  ISETP.GE.AND P6, PT, R132, RZ, PT ;  /* 0x000000ff8400720c */ /* 0x000fe20003fc6270 */
[----:B------:R-:W-:Y:S01]  /*1c50*/  @!P3 IMAD.MOV R9, RZ, RZ, -R9 ;  /* 0x000000ffff09b224 */ /* 0x000fe200078e0a09 */
        /* <DEDUP_REMOVED lines=12> */
[----:B------:R-:W-:Y:S01]  /*1d20*/  LOP3.LUT R39, R39, 0x10, R136, 0x78, !PT ;  /* 0x0000001027277812 */ /* 0x000fe200078e7888 */
        /* <DEDUP_REMOVED lines=11> */
[----:B------:R-:W-:-:S02]  /*1de0*/  ISETP.GE.AND P5, PT, R150, RZ, PT ;  /* 0x000000ff9600720c */ /* 0x000fc40003fa6270 */
        /* <DEDUP_REMOVED lines=13> */
[----:B------:R-:W-:Y:S01]  /*1ec0*/  LOP3.LUT R3, RZ, R15, RZ, 0x33, !PT ;  /* 0x0000000fff037212 */ /* 0x000fe200078e33ff */
        /* <DEDUP_REMOVED lines=9> */
[----:B------:R-:W-:Y:S01]  /*1f60*/  ISETP.NE.AND P0, PT, R14, RZ, PT ;  /* 0x000000ff0e00720c */ /* 0x000fe20003f05270 */
[----:B------:R-:W-:Y:S01]  /*1f70*/  @!P5 IMAD.MOV R31, RZ, RZ, -R31 ;  /* 0x000000ffff1fd224 */ /* 0x000fe200078e0a1f */
[----:B------:R-:W-:-:S02]  /*1f80*/  ISETP.NE.AND P5, PT, R15, RZ, PT ;  /* 0x000000ff0f00720c */ /* 0x000fc40003fa5270 */
[----:B------:R-:W-:Y:S01]  /*1f90*/  IADD3 R137, PT, PT, R40, UR5, R133 ;  /* 0x0000000528897c10 */ /* 0x000fe2000fffe085 */
[----:B------:R-:W-:Y:S01]  /*1fa0*/  @!P3 IMAD.MOV R35, RZ, RZ, -R35 ;  /* 0x000000ffff23b224 */ /* 0x000fe200078e0a23 */
[C---:B------:R-:W-:Y:S01]  /*1fb0*/  SEL R4, R3.reuse, R4, !P5 ;  /* 0x0000000403047207 */ /* 0x040fe20006800000 */
[----:B------:R-:W-:Y:S01]  /*1fc0*/  @!P2 IMAD.MOV R34, RZ, RZ, -R34 ;  /* 0x000000ffff22a224 */ /* 0x000fe200078e0a22 */
[C---:B------:R-:W-:Y:S01]  /*1fd0*/  SEL R6, R3.reuse, R6, !P5 ;  /* 0x0000000603067207 */ /* 0x040fe20006800000 */
[----:B------:R-:W-:Y:S01]  /*1fe0*/  @!P1 IMAD.MOV R33, RZ, RZ, -R33 ;  /* 0x000000ffff219224 */ /* 0x000fe200078e0a21 */
[C---:B------:R-:W-:Y:S01]  /*1ff0*/  SEL R2, R3.reuse, R2, !P5 ;  /* 0x0000000203027207 */ /* 0x040fe20006800000 */
[----:B------:R-:W-:Y:S01]  /*2000*/  @!P4 IMAD.MOV R36, RZ, RZ, -R36 ;  /* 0x000000ffff24c224 */ /* 0x000fe200078e0a24 */
[C---:B------:R-:W-:Y:S01]  /*2010*/  SEL R5, R3.reuse, R5, !P5 ;  /* 0x0000000503057207 */ /* 0x040fe20006800000 */
[----:B-1----:R-:W-:Y:S01]  /*2020*/  IMAD R4, R4, UR6, RZ ;  /* 0x0000000604047c24 */ /* 0x002fe2000f8e02ff */
[----:B------:R-:W-:Y:S01]  /*2030*/  @!P0 LOP3.LUT R37, RZ, R14, RZ, 0x33, !PT ;  /* 0x0000000eff258212 */ /* 0x000fe200078e33ff */
[----:B------:R-:W-:Y:S01]  /*2040*/  IMAD R6, R6, UR6, RZ ;  /* 0x0000000606067c24 */ /* 0x000fe2000f8e02ff */
[C---:B------:R-:W-:Y:S01]  /*2050*/  SEL R7, R3.reuse, R7, !P5 ;  /* 0x0000000703077207 */ /* 0x040fe20006800000 */
[----:B------:R-:W-:Y:S01]  /*2060*/  IMAD R123, R2, UR6, RZ ;  /* 0x00000006027b7c24 */ /* 0x000fe2000f8e02ff */
[----:B------:R-:W-:Y:S01]  /*2070*/  SEL R8, R3, R8, !P5 ;  /* 0x0000000803087207 */ /* 0x000fe20006800000 */
[----:B------:R-:W-:Y:S01]  /*2080*/  IMAD R5, R5, UR6, RZ ;  /* 0x0000000605057c24 */ /* 0x000fe2000f8e02ff */
[----:B------:R-:W-:Y:S01]  /*2090*/  SEL R9, R3, R9, !P5 ;  /* 0x0000000903097207 */ /* 0x000fe20006800000 */
[----:B--2---:R-:W-:Y:S01]  /*20a0*/  IMAD R37, R37, UR10, RZ ;  /* 0x0000000a25257c24 */ /* 0x004fe2000f8e02ff */
[----:B------:R-:W-:Y:S01]  /*20b0*/  SEL R10, R3, R10, !P5 ;  /* 0x0000000a030a7207 */ /* 0x000fe20006800000 */
[----:B------:R-:W-:Y:S01]  /*20c0*/  IMAD R7, R7, UR6, RZ ;  /* 0x0000000607077c24 */ /* 0x000fe2000f8e02ff */
[C---:B------:R-:W-:Y:S01]  /*20d0*/  SEL R11, R3.reuse, R11, !P5 ;  /* 0x0000000b030b7207 */ /* 0x040fe20006800000 */
[----:B------:R-:W-:Y:S01]  /*20e0*/  IMAD R8, R8, UR6, RZ ;  /* 0x0000000608087c24 */ /* 0x000fe2000f8e02ff */
        /* <DEDUP_REMOVED lines=46> */
[----:B----4-:R-:W-:Y:S01]  /*23d0*/  LEA R110, P3, R4, UR14, 0x1 ;  /* 0x0000000e046e7c11 */ /* 0x010fe2000f8608ff */
[----:B------:R-:W-:Y:S01]  /*23e0*/  IMAD R34, R34, UR6, RZ ;  /* 0x0000000622227c24 */ /* 0x000fe2000f8e02ff */
[----:B------:R-:W-:Y:S01]  /*23f0*/  LEA R112, P5, R6, UR14, 0x1 ;  /* 0x0000000e06707c11 */ /* 0x000fe2000f8a08ff */
[----:B------:R-:W-:Y:S01]  /*2400*/  IMAD R63, R3, UR6, RZ ;  /* 0x00000006033f7c24 */ /* 0x000fe2000f8e02ff */
[----:B------:R-:W-:Y:S01]  /*2410*/  LEA R2, P1, R37, UR12, 0x1 ;  /* 0x0000000c25027c11 */ /* 0x000fe2000f8208ff */
[----:B------:R-:W-:Y:S01]  /*2420*/  IMAD R35, R35, UR6, RZ ;  /* 0x0000000623237c24 */ /* 0x000fe2000f8e02ff */
[----:B------:R-:W-:Y:S01]  /*2430*/  LEA R122, P2, R123, UR14, 0x1 ;  /* 0x0000000e7b7a7c11 */ /* 0x000fe2000f8408ff */
[----:B------:R-:W-:Y:S01]  /*2440*/  USHF.R.S32.HI UR6, URZ, 0x1f, UR4 ;  /* 0x0000001fff067899 */ /* 0x000fe20008011404 */
[----:B------:R-:W-:Y:S01]  /*2450*/  LEA R120, P4, R5, UR14, 0x1 ;  /* 0x0000000e05787c11 */ /* 0x000fe2000f8808ff */
[----:B------:R-:W-:Y:S01]  /*2460*/  IMAD.IADD R137, R38, 0x1, R137 ;  /* 0x0000000126897824 */ /* 0x000fe200078e0289 */
[----:B------:R-:W-:Y:S01]  /*2470*/  LEA.HI.X.SX32 R111, R4, UR15, 0x1, P3 ;  /* 0x0000000f046f7c11 */ /* 0x000fe200098f0eff */
[----:B------:R-:W-:Y:S01]  /*2480*/  ULEA.HI UR6, UR6, UR4, URZ, 0x5 ;  /* 0x0000000406067291 */ /* 0x000fe2000f8f28ff */
[----:B------:R-:W-:Y:S01]  /*2490*/  LEA.HI.X.SX32 R113, R6, UR15, 0x1, P5 ;  /* 0x0000000f06717c11 */ /* 0x000fe2000a8f0eff */
[----:B------:R-:W0:Y:S01]  /*24a0*/  LDC R4, c[0x0][0x3ac] ;  /* 0x0000eb00ff047b82 */ /* 0x000e220000000800 */
[----:B------:R-:W-:-:S02]  /*24b0*/  LEA.HI.X.SX32 R3, R37, UR13, 0x1, P1 ;  /* 0x0000000d25037c11 */ /* 0x000fc400088f0eff */
[----:B------:R-:W-:Y:S02]  /*24c0*/  CS2R R36, SRZ ;  /* 0x0000000000247805 */ /* 0x000fe4000001ff00 */
[----:B------:R-:W-:Y:S02]  /*24d0*/  LEA.HI.X.SX32 R123, R123, UR15, 0x1, P2 ;  /* 0x0000000f7b7b7c11 */ /* 0x000fe400090f0eff */
[----:B------:R-:W-:Y:S02]  /*24e0*/  CS2R R40, SRZ ;  /* 0x0000000000287805 */ /* 0x000fe4000001ff00 */
[----:B------:R-:W-:Y:S01]  /*24f0*/  LEA.HI.X.SX32 R121, R5, UR15, 0x1, P4 ;  /* 0x0000000f05797c11 */ /* 0x000fe2000a0f0eff */
[----:B------:R-:W-:Y:S01]  /*2500*/  USHF.R.S32.HI UR6, URZ, 0x5, UR6 ;  /* 0x00000005ff067899 */ /* 0x000fe20008011406 */
[----:B------:R-:W-:Y:S01]  /*2510*/  LEA R118, P6, R7, UR14, 0x1 ;  /* 0x0000000e07767c11 */ /* 0x000fe2000f8c08ff */
[----:B------:R-:W1:Y:S01]  /*2520*/  LDC R6, c[0x0][0x3a8] ;  /* 0x0000ea00ff067b82 */ /* 0x000e620000000800 */
[----:B------:R-:W-:-:S02]  /*2530*/  LEA R106, P0, R8, UR14, 0x1 ;  /* 0x0000000e086a7c11 */ /* 0x000fc4000f8008ff */
[----:B------:R-:W-:Y:S02]  /*2540*/  LEA R116, P1, R9, UR14, 0x1 ;  /* 0x0000000e09747c11 */ /* 0x000fe4000f8208ff */
[----:B------:R-:W-:Y:S02]  /*2550*/  LEA R108, P2, R10, UR14, 0x1 ;  /* 0x0000000e0a6c7c11 */ /* 0x000fe4000f8408ff */
[----:B------:R-:W-:Y:S02]  /*2560*/  LEA R114, P3, R11, UR14, 0x1 ;  /* 0x0000000e0b727c11 */ /* 0x000fe4000f8608ff */
[----:B------:R-:W-:Y:S02]  /*2570*/  LEA R104, P4, R12, UR14, 0x1 ;  /* 0x0000000e0c687c11 */ /* 0x000fe4000f8808ff */
[----:B------:R-:W-:Y:S02]  /*2580*/  LEA R94, P5, R13, UR14, 0x1 ;  /* 0x0000000e0d5e7c11 */ /* 0x000fe4000f8a08ff */
[----:B------:R-:W-:-:S02]  /*2590*/  LEA.HI.X.SX32 R119, R7, UR15, 0x1, P6 ;  /* 0x0000000f07777c11 */ /* 0x000fc4000b0f0eff */
[----:B------:R-:W-:Y:S01]  /*25a0*/  LEA.HI.X.SX32 R107, R8, UR15, 0x1, P0 ;  /* 0x0000000f086b7c11 */ /* 0x000fe200080f0eff */
[----:B0-----:R-:W-:Y:S01]  /*25b0*/  IMAD R139, R139, R4, RZ ;  /* 0x000000048b8b7224 */ /* 0x001fe200078e02ff */
[----:B------:R-:W-:Y:S01]  /*25c0*/  LEA.HI.X.SX32 R117, R9, UR15, 0x1, P1 ;  /* 0x0000000f09757c11 */ /* 0x000fe200088f0eff */
[----:B------:R-:W-:Y:S01]  /*25d0*/  IMAD.SHL.U32 R153, R4, 0x20, RZ ;  /* 0x0000002004997824 */ /* 0x000fe200078e00ff */
[----:B------:R-:W-:Y:S02]  /*25e0*/  LEA.HI.X.SX32 R109, R10, UR15, 0x1, P2 ;  /* 0x0000000f0a6d7c11 */ /* 0x000fe400090f0eff */
[----:B------:R-:W-:Y:S02]  /*25f0*/  LEA.HI.X.SX32 R115, R11, UR15, 0x1, P3 ;  /* 0x0000000f0b737c11 */ /* 0x000fe400098f0eff */
[----:B------:R-:W-:Y:S01]  /*2600*/  LEA.HI.X.SX32 R105, R12, UR15, 0x1, P4 ;  /* 0x0000000f0c697c11 */ /* 0x000fe2000a0f0eff */
[-C--:B-1----:R-:W-:Y:S01]  /*2610*/  IMAD R141, R141, R6.reuse, RZ ;  /* 0x000000068d8d7224 */ /* 0x082fe200078e02ff */
[----:B------:R-:W-:Y:S01]  /*2620*/  LEA R96, P6, R16, UR14, 0x1 ;  /* 0x0000000e10607c11 */ /* 0x000fe2000f8c08ff */
[-C--:B------:R-:W-:Y:S01]  /*2630*/  IMAD R145, R145, R6.reuse, RZ ;  /* 0x0000000691917224 */ /* 0x080fe200078e02ff */
        /* <DEDUP_REMOVED lines=10> */
[----:B------:R-:W-:Y:S01]  /*26e0*/  LEA.HI.X.SX32 R95, R13, UR15, 0x1, P5 ;  /* 0x0000000f0d5f7c11 */ /* 0x000fe2000a8f0eff */
[----:B------:R-:W-:Y:S01]  /*26f0*/  IMAD R147, R147, R6, RZ ;  /* 0x0000000693937224 */ /* 0x000fe200078e02ff */
[----:B------:R-:W-:Y:S01]  /*2700*/  LEA R88, P5, R22, UR14, 0x1 ;  /* 0x0000000e16587c11 */ /* 0x000fe2000f8a08ff */
[----:B------:R-:W-:Y:S01]  /*2710*/  IMAD.SHL.U32 R149, R6, 0x20, RZ ;  /* 0x0000002006957824 */ /* 0x000fe200078e00ff */
[----:B------:R-:W-:-:S02]  /*2720*/  LEA.HI.X.SX32 R97, R16, UR15, 0x1, P6 ;  /* 0x0000000f10617c11 */ /* 0x000fc4000b0f0eff */
[----:B------:R-:W-:Y:S02]  /*2730*/  LEA.HI.X.SX32 R99, R17, UR15, 0x1, P0 ;  /* 0x0000000f11637c11 */ /* 0x000fe400080f0eff */
[----:B------:R-:W-:Y:S02]  /*2740*/  LEA.HI.X.SX32 R101, R18, UR15, 0x1, P1 ;  /* 0x0000000f12657c11 */ /* 0x000fe400088f0eff */
[----:B------:R-:W-:Y:S02]  /*2750*/  LEA.HI.X.SX32 R103, R19, UR15, 0x1, P2 ;  /* 0x0000000f13677c11 */ /* 0x000fe400090f0eff */
[----:B------:R-:W-:Y:S02]  /*2760*/  LEA.HI.X.SX32 R85, R20, UR15, 0x1, P3 ;  /* 0x0000000f14557c11 */ /* 0x000fe400098f0eff */
[----:B------:R-:W-:Y:S02]  /*2770*/  LEA.HI.X.SX32 R87, R21, UR15, 0x1, P4 ;  /* 0x0000000f15577c11 */ /* 0x000fe4000a0f0eff */
[----:B------:R-:W-:-:S02]  /*2780*/  CS2R R20, SRZ ;  /* 0x0000000000147805 */ /* 0x000fc4000001ff00 */
[----:B------:R-:W-:Y:S02]  /*2790*/  LEA R90, P6, R23, UR14, 0x1 ;  /* 0x0000000e175a7c11 */ /* 0x000fe4000f8c08ff */
[----:B------:R-:W-:Y:S02]  /*27a0*/  LEA R92, P0, R24, UR14, 0x1 ;  /* 0x0000000e185c7c11 */ /* 0x000fe4000f8008ff */
[----:B------:R-:W-:Y:S02]  /*27b0*/  LEA R74, P1, R25, UR14, 0x1 ;  /* 0x0000000e194a7c11 */ /* 0x000fe4000f8208ff */
[----:B------:R-:W-:Y:S02]  /*27c0*/  LEA R76, P2, R26, UR14, 0x1 ;  /* 0x0000000e1a4c7c11 */ /* 0x000fe4000f8408ff */
[----:B------:R-:W-:Y:S02]  /*27d0*/  LEA R78, P3, R27, UR14, 0x1 ;  /* 0x0000000e1b4e7c11 */ /* 0x000fe4000f8608ff */
[----:B------:R-:W-:-:S02]  /*27e0*/  LEA R80, P4, R28, UR14, 0x1 ;  /* 0x0000000e1c507c11 */ /* 0x000fc4000f8808ff */
[----:B------:R-:W-:Y:S02]  /*27f0*/  LEA.HI.X.SX32 R89, R22, UR15, 0x1, P5 ;  /* 0x0000000f16597c11 */ /* 0x000fe4000a8f0eff */
[----:B------:R-:W-:Y:S02]  /*2800*/  LEA R82, P5, R29, UR14, 0x1 ;  /* 0x0000000e1d527c11 */ /* 0x000fe4000f8a08ff */
[----:B------:R-:W-:Y:S02]  /*2810*/  LEA.HI.X.SX32 R91, R23, UR15, 0x1, P6 ;  /* 0x0000000f175b7c11 */ /* 0x000fe4000b0f0eff */
[----:B------:R-:W-:Y:S02]  /*2820*/  CS2R R22, SRZ ;  /* 0x0000000000167805 */ /* 0x000fe4000001ff00 */
[----:B------:R-:W-:Y:S02]  /*2830*/  LEA.HI.X.SX32 R93, R24, UR15, 0x1, P0 ;  /* 0x0000000f185d7c11 */ /* 0x000fe400080f0eff */
[----:B------:R-:W-:-:S02]  /*2840*/  LEA.HI.X.SX32 R75, R25, UR15, 0x1, P1 ;  /* 0x0000000f194b7c11 */ /* 0x000fc400088f0eff */
[----:B------:R-:W-:Y:S02]  /*2850*/  CS2R R24, SRZ ;  /* 0x0000000000187805 */ /* 0x000fe4000001ff00 */
[----:B------:R-:W-:Y:S02]  /*2860*/  LEA.HI.X.SX32 R77, R26, UR15, 0x1, P2 ;  /* 0x0000000f1a4d7c11 */ /* 0x000fe400090f0eff */
[----:B------:R-:W-:Y:S02]  /*2870*/  LEA.HI.X.SX32 R79, R27, UR15, 0x1, P3 ;  /* 0x0000000f1b4f7c11 */ /* 0x000fe400098f0eff */
[----:B------:R-:W-:Y:S02]  /*2880*/  CS2R R26, SRZ ;  /* 0x00000000001a7805 */ /* 0x000fe4000001ff00 */
[----:B------:R-:W-:Y:S02]  /*2890*/  LEA.HI.X.SX32 R81, R28, UR15, 0x1, P4 ;  /* 0x0000000f1c517c11 */ /* 0x000fe4000a0f0eff */
[----:B------:R-:W-:-:S02]  /*28a0*/  LEA R64, P6, R30, UR14, 0x1 ;  /* 0x0000000e1e407c11 */ /* 0x000fc4000f8c08ff */
[----:B------:R-:W-:Y:S02]  /*28b0*/  LEA R66, P0, R31, UR14, 0x1 ;  /* 0x0000000e1f427c11 */ /* 0x000fe4000f8008ff */
[----:B------:R-:W-:Y:S02]  /*28c0*/  LEA R68, P1, R32, UR14, 0x1 ;  /* 0x0000000e20447c11 */ /* 0x000fe4000f8208ff */
[----:B------:R-:W-:Y:S02]  /*28d0*/  LEA R70, P2, R33, UR14, 0x1 ;  /* 0x0000000e21467c11 */ /* 0x000fe4000f8408ff */
[----:B------:R-:W-:Y:S02]  /*28e0*/  LEA R72, P3, R34, UR14, 0x1 ;  /* 0x0000000e22487c11 */ /* 0x000fe4000f8608ff */
[----:B------:R-:W-:Y:S02]  /*28f0*/  LEA R60, P4, R35, UR14, 0x1 ;  /* 0x0000000e233c7c11 */ /* 0x000fe4000f8808ff */
[----:B------:R-:W-:-:S02]  /*2900*/  LEA.HI.X.SX32 R83, R29, UR15, 0x1, P5 ;  /* 0x0000000f1d537c11 */ /* 0x000fc4000a8f0eff */
[----:B------:R-:W-:Y:S02]  /*2910*/  CS2R R28, SRZ ;  /* 0x00000000001c7805 */ /* 0x000fe4000001ff00 */
[----:B------:R-:W-:Y:S02]  /*2920*/  LOP3.LUT R138, R39, 0x200, R138, 0xf8, !PT ;  /* 0x00000200278a7812 */ /* 0x000fe400078ef88a */
[----:B------:R-:W-:Y:S02]  /*2930*/  CS2R R38, SRZ ;  /* 0x0000000000267805 */ /* 0x000fe4000001ff00 */
[----:B------:R-:W-:Y:S02]  /*2940*/  LEA R62, P5, R63, UR14, 0x1 ;  /* 0x0000000e3f3e7c11 */ /* 0x000fe4000f8a08ff */
[----:B------:R-:W-:Y:S02]  /*2950*/  LEA.HI.X.SX32 R65, R30, UR15, 0x1, P6 ;  /* 0x0000000f1e417c11 */ /* 0x000fe4000b0f0eff */
[----:B------:R-:W-:-:S02]  /*2960*/  LEA.HI.X.SX32 R67, R31, UR15, 0x1, P0 ;  /* 0x0000000f1f437c11 */ /* 0x000fc400080f0eff */
[----:B------:R-:W-:Y:S02]  /*2970*/  CS2R R30, SRZ ;  /* 0x00000000001e7805 */ /* 0x000fe4000001ff00 */
[----:B------:R-:W-:Y:S02]  /*2980*/  LEA.HI.X.SX32 R69, R32, UR15, 0x1, P1 ;  /* 0x0000000f20457c11 */ /* 0x000fe400088f0eff */
[----:B------:R-:W-:Y:S02]  /*2990*/  LEA.HI.X.SX32 R71, R33, UR15, 0x1, P2 ;  /* 0x0000000f21477c11 */ /* 0x000fe400090f0eff */
[----:B------:R-:W-:Y:S02]  /*29a0*/  CS2R R32, SRZ ;  /* 0x0000000000207805 */ /* 0x000fe4000001ff00 */
[----:B------:R-:W-:Y:S02]  /*29b0*/  LEA.HI.X.SX32 R73, R34, UR15, 0x1, P3 ;  /* 0x0000000f22497c11 */ /* 0x000fe400098f0eff */
[----:B------:R-:W-:-:S02]  /*29c0*/  LEA.HI.X.SX32 R61, R35, UR15, 0x1, P4 ;  /* 0x0000000f233d7c11 */ /* 0x000fc4000a0f0eff */
[----:B------:R-:W-:Y:S02]  /*29d0*/  CS2R R34, SRZ ;  /* 0x0000000000227805 */ /* 0x000fe4000001ff00 */
[----:B------:R-:W-:Y:S02]  /*29e0*/  LEA.HI.X.SX32 R63, R63, UR15, 0x1, P5 ;  /* 0x0000000f3f3f7c11 */ /* 0x000fe4000a8f0eff */
[----:B------:R-:W-:Y:S02]  /*29f0*/  LOP3.LUT R142, R136, 0x20, RZ, 0x3c, !PT ;  /* 0x00000020888e7812 */ /* 0x000fe400078e3cff */
[----:B------:R-:W-:-:S07]  /*2a00*/  LOP3.LUT R140, R138, 0x20, RZ, 0x3c, !PT ;  /* 0x000000208a8c7812 */ /* 0x000fce00078e3cff */
.L_x_2:
[----:B------:R-:W-:Y:S01]  /*2a10*/  SHF.R.U32.HI R8, RZ, 0x5, R0 ;  /* 0x00000005ff087819 */ /* 0x000fe20000011600 */
[----:B------:R-:W-:Y:S01]  /*2a20*/  IMAD.WIDE R6, R141, 0x2, R2 ;  /* 0x000000028d067825 */ /* 0x000fe200078e0202 */
[----:B------:R-:W-:Y:S02]  /*2a30*/  LOP3.LUT R9, R0, 0x1f, RZ, 0xc0, !PT ;  /* 0x0000001f00097812 */ /* 0x000fe400078ec0ff */
[----:B------:R-:W-:Y:S02]  /*2a40*/  SGXT.U32 R8, R8, 0x2 ;  /* 0x000000020808781a */ /* 0x000fe40000000000 */
[----:B------:R-:W-:Y:S02]  /*2a50*/  PRMT R191, RZ, 0x7610, R191 ;  /* 0x00007610ffbf7816 */ /* 0x000fe400000000bf */
[C---:B------:R-:W-:Y:S02]  /*2a60*/  ISETP.GE.AND P1, PT, R8.reuse, UR7, PT ;  /* 0x0000000708007c0c */ /* 0x040fe4000bf26270 */
[----:B------:R-:W-:-:S02]  /*2a70*/  LOP3.LUT R4, R8, 0x4, RZ, 0xfc, !PT ;  /* 0x0000000408047812 */ /* 0x000fc400078efcff */
[----:B------:R-:W-:Y:S02]  /*2a80*/  LOP3.LUT R5, R8, 0x8, RZ, 0xfc, !PT ;  /* 0x0000000808057812 */ /* 0x000fe400078efcff */
[----:B------:R-:W-:Y:S02]  /*2a90*/  ISETP.GE.AND P5, PT, R4, UR7, PT ;  /* 0x0000000704007c0c */ /* 0x000fe4000bfa6270 */
[C---:B------:R-:W-:Y:S02]  /*2aa0*/  LOP3.LUT R4, R8.reuse, 0x1c, RZ, 0xfc, !PT ;  /* 0x0000001c08047812 */ /* 0x040fe400078efcff */
[----:B------:R-:W-:Y:S02]  /*2ab0*/  ISETP.GE.AND P0, PT, R9, UR7, PT ;  /* 0x0000000709007c0c */ /* 0x000fe4000bf06270 */
[----:B------:R-:W-:Y:S01]  /*2ac0*/  LOP3.LUT R9, R8, 0xc, RZ, 0xfc, !PT ;  /* 0x0000000c08097812 */ /* 0x000fe200078efcff */
[----:B------:R0:W2:Y:S01]  /*2ad0*/  @!P1 LDG.E.U16 R191, desc[UR8][R6.64] ;  /* 0x0000000806bf9981 */ /* 0x0000a2000c1e1500 */
[----:B------:R-:W-:-:S02]  /*2ae0*/  ISETP.GE.AND P1, PT, R4, UR7, PT ;  /* 0x0000000704007c0c */ /* 0x000fc4000bf26270 */
[----:B------:R-:W-:Y:S01]  /*2af0*/  ISETP.GE.AND P4, PT, R5, UR7, PT ;  /* 0x0000000705007c0c */ /* 0x000fe2000bf86270 */
[----:B------:R-:W-:Y:S01]  /*2b00*/  IMAD.WIDE R4, R147, 0x2, R2 ;  /* 0x0000000293047825 */ /* 0x000fe200078e0202 */
[----:B------:R-:W-:Y:S02]  /*2b10*/  PRMT R183, RZ, 0x7610, R183 ;  /* 0x00007610ffb77816 */ /* 0x000fe400000000b7 */
[----:B------:R-:W-:Y:S02]  /*2b20*/  ISETP.GE.AND P3, PT, R9, UR7, PT ;  /* 0x0000000709007c0c */ /* 0x000fe4000bf66270 */
[C---:B------:R-:W-:Y:S02]  /*2b30*/  LOP3.LUT R10, R8.reuse, 0x10, RZ, 0xfc, !PT ;  /* 0x00000010080a7812 */ /* 0x040fe400078efcff */
[C---:B------:R-:W-:Y:S01]  /*2b40*/  LOP3.LUT R9, R8.reuse, 0x14, RZ, 0xfc, !PT ;  /* 0x0000001408097812 */ /* 0x040fe200078efcff */
[----:B------:R1:W3:Y:S01]  /*2b50*/  @!P5 LDG.E.U16 R183, desc[UR8][R4.64] ;  /* 0x0000000804b7d981 */ /* 0x0002e2000c1e1500 */
[----:B------:R-:W-:-:S02]  /*2b60*/  LOP3.LUT R8, R8, 0x18, RZ, 0xfc, !PT ;  /* 0x0000001808087812 */ /* 0x000fc400078efcff */
[----:B------:R-:W-:Y:S02]  /*2b70*/  ISETP.GE.AND P2, PT, R10, UR7, PT ;  /* 0x000000070a007c0c */ /* 0x000fe4000bf46270 */
[----:B------:R-:W-:Y:S02]  /*2b80*/  ISETP.GE.AND P5, PT, R9, UR7, PT ;  /* 0x0000000709007c0c */ /* 0x000fe4000bfa6270 */
[----:B------:R-:W-:Y:S01]  /*2b90*/  ISETP.GE.AND P6, PT, R8, UR7, PT ;  /* 0x0000000708007c0c */ /* 0x000fe2000bfc6270 */
[----:B0-----:R-:W-:Y:S01]  /*2ba0*/  IMAD.WIDE R6, R151, 0x2, R2 ;  /* 0x0000000297067825 */ /* 0x001fe200078e0202 */
[----:B------:R-:W-:Y:S02]  /*2bb0*/  PRMT R189, RZ, 0x7610, R189 ;  /* 0x00007610ffbd7816 */ /* 0x000fe400000000bd */
[----:B------:R-:W-:Y:S01]  /*2bc0*/  PRMT R181, RZ, 0x7610, R181 ;  /* 0x00007610ffb57816 */ /* 0x000fe200000000b5 */
[----:B------:R-:W-:Y:S01]  /*2bd0*/  IMAD.WIDE R10, R143, 0x2, R2 ;  /* 0x000000028f0a7825 */ /* 0x000fe200078e0202 */
[----:B------:R-:W-:-:S02]  /*2be0*/  PRMT R187, RZ, 0x7610, R187 ;  /* 0x00007610ffbb7816 */ /* 0x000fc400000000bb */
[----:B------:R-:W-:Y:S01]  /*2bf0*/  PRMT R179, RZ, 0x7610, R179 ;  /* 0x00007610ffb37816 */ /* 0x000fe200000000b3 */
[----:B------:R-:W-:Y:S01]  /*2c00*/  IMAD.WIDE R12, R155, 0x2, R2 ;  /* 0x000000029b0c7825 */ /* 0x000fe200078e0202 */
[----:B------:R-:W-:Y:S01]  /*2c10*/  PRMT R185, RZ, 0x7610, R185 ;  /* 0x00007610ffb97816 */ /* 0x000fe200000000b9 */
[----:B------:R0:W4:Y:S01]  /*2c20*/  @!P4 LDG.E.U16 R189, desc[UR8][R6.64] ;  /* 0x0000000806bdc981 */ /* 0x000122000c1e1500 */
[----:B------:R-:W-:Y:S01]  /*2c30*/  PRMT R177, RZ, 0x7610, R177 ;  /* 0x00007610ffb17816 */ /* 0x000fe200000000b1 */
[--C-:B------:R-:W-:Y:S02]  /*2c40*/  IMAD.WIDE R14, R157, 0x2, R2.reuse ;  /* 0x000000029d0e7825 */ /* 0x100fe400078e0202 */
[----:B------:R-:W5:Y:S02]  /*2c50*/  @!P3 LDG.E.U16 R181, desc[UR8][R10.64] ;  /* 0x000000080ab5b981 */ /* 0x000f64000c1e1500 */
[--C-:B------:R-:W-:Y:S02]  /*2c60*/  IMAD.WIDE R16, R159, 0x2, R2.reuse ;  /* 0x000000029f107825 */ /* 0x100fe400078e0202 */
[----:B------:R-:W3:Y:S02]  /*2c70*/  @!P2 LDG.E.U16 R187, desc[UR8][R12.64] ;  /* 0x000000080cbba981 */ /* 0x000ee4000c1e1500 */
[----:B-1----:R-:W-:-:S02]  /*2c80*/  IMAD.WIDE R4, R145, 0x2, R2 ;  /* 0x0000000291047825 */ /* 0x002fc400078e0202 */
[----:B------:R-:W5:Y:S04]  /*2c90*/  @!P5 LDG.E.U16 R179, desc[UR8][R14.64] ;  /* 0x000000080eb3d981 */ /* 0x000f68000c1e1500 */
[----:B------:R1:W5:Y:S04]  /*2ca0*/  @!P6 LDG.E.U16 R185, desc[UR8][R16.64] ;  /* 0x0000000810b9e981 */ /* 0x000368000c1e1500 */
[----:B------:R1:W5:Y:S01]  /*2cb0*/  @!P1 LDG.E.U16 R177, desc[UR8][R4.64] ;  /* 0x0000000804b19981 */ /* 0x000362000c1e1500 */
[----:B------:R-:W-:Y:S01]  /*2cc0*/  BAR.SYNC.DEFER_BLOCKING 0x0 ;  /* 0x0000000000007b1d */ /* 0x000fe20000010000 */
[----:B------:R-:W-:Y:S01]  /*2cd0*/  PRMT R59, RZ, 0x7610, R59 ;  /* 0x00007610ff3b7816 */ /* 0x000fe2000000003b */
[----:B------:R-:W-:Y:S01]  /*2ce0*/  IMAD.WIDE R8, R139, 0x2, R62 ;  /* 0x000000028b087825 */ /* 0x000fe200078e023e */
[----:B------:R-:W-:-:S03]  /*2cf0*/  PRMT R19, RZ, 0x7610, R19 ;  /* 0x00007610ff137816 */ /* 0x000fc60000000013 */
[C---:B0-----:R-:W-:Y:S01]  /*2d00*/  IMAD.WIDE R6, R139.reuse, 0x2, R60 ;  /* 0x000000028b067825 */ /* 0x041fe200078e023c */
[----:B------:R-:W-:Y:S02]  /*2d10*/  PRMT R57, RZ, 0x7610, R57 ;  /* 0x00007610ff397816 */ /* 0x000fe40000000039 */
[----:B-1----:R-:W-:Y:S01]  /*2d20*/  PRMT R17, RZ, 0x7610, R17 ;  /* 0x00007610ff117816 */ /* 0x002fe20000000011 */
[C---:B------:R-:W-:Y:S01]  /*2d30*/  IMAD.WIDE R4, R139.reuse, 0x2, R72 ;  /* 0x000000028b047825 */ /* 0x040fe200078e0248 */
[----:B------:R-:W-:Y:S02]  /*2d40*/  PRMT R55, RZ, 0x7610, R55 ;  /* 0x00007610ff377816 */ /* 0x000fe40000000037 */
[----:B------:R-:W-:Y:S01]  /*2d50*/  PRMT R15, RZ, 0x7610, R15 ;  /* 0x00007610ff0f7816 */ /* 0x000fe2000000000f */
[----:B------:R-:W-:Y:S01]  /*2d60*/  IMAD.WIDE R10, R139, 0x2, R66 ;  /* 0x000000028b0a7825 */ /* 0x000fe200078e0242 */
[----:B------:R-:W-:-:S03]  /*2d70*/  PRMT R53, RZ, 0x7610, R53 ;  /* 0x00007610ff357816 */ /* 0x000fc60000000035 */
[C---:B------:R-:W-:Y:S01]  /*2d80*/  IMAD.WIDE R12, R139.reuse, 0x2, R64 ;  /* 0x000000028b0c7825 */ /* 0x040fe200078e0240 */
[----:B------:R0:W5:Y:S04]  /*2d90*/  @!P0 LDG.E.U16 R59, desc[UR8][R8.64] ;  /* 0x00000008083b8981 */ /* 0x000168000c1e1500 */
[----:B------:R1:W5:Y:S01]  /*2da0*/  @!P0 LDG.E.U16 R19, desc[UR8][R6.64] ;  /* 0x0000000806138981 */ /* 0x000362000c1e1500 */
[----:B------:R-:W-:Y:S02]  /*2db0*/  PRMT R193, RZ, 0x7610, R193 ;  /* 0x00007610ffc17816 */ /* 0x000fe400000000c1 */
[----:B------:R-:W-:Y:S01]  /*2dc0*/  PRMT R195, RZ, 0x7610, R195 ;  /* 0x00007610ffc37816 */ /* 0x000fe200000000c3 */
[----:B------:R1:W5:Y:S01]  /*2dd0*/  @!P0 LDG.E.U16 R57, desc[UR8][R4.64] ;  /* 0x0000000804398981 */ /* 0x000362000c1e1500 */
[----:B0-----:R-:W-:Y:S01]  /*2de0*/  IMAD.WIDE R8, R139, 0x2, R68 ;  /* 0x000000028b087825 */ /* 0x001fe200078e0244 */
[----:B------:R-:W-:-:S02]  /*2df0*/  PRMT R197, RZ, 0x7610, R197 ;  /* 0x00007610ffc57816 */ /* 0x000fc400000000c5 */
[----:B------:R0:W5:Y:S01]  /*2e00*/  @!P0 LDG.E.U16 R15, desc[UR8][R10.64] ;  /* 0x000000080a0f8981 */ /* 0x000162000c1e1500 */
[C---:B-1----:R-:W-:Y:S01]  /*2e10*/  IMAD.WIDE R6, R139.reuse, 0x2, R70 ;  /* 0x000000028b067825 */ /* 0x042fe200078e0246 */
[----:B------:R-:W-:Y:S02]  /*2e20*/  PRMT R199, RZ, 0x7610, R199 ;  /* 0x00007610ffc77816 */ /* 0x000fe400000000c7 */
[----:B------:R1:W5:Y:S01]  /*2e30*/  @!P0 LDG.E.U16 R55, desc[UR8][R8.64] ;  /* 0x0000000808378981 */ /* 0x000362000c1e1500 */
[----:B------:R-:W-:Y:S01]  /*2e40*/  PRMT R201, RZ, 0x7610, R201 ;  /* 0x00007610ffc97816 */ /* 0x000fe200000000c9 */
[C---:B------:R-:W-:Y:S02]  /*2e50*/  IMAD.WIDE R4, R139.reuse, 0x2, R82 ;  /* 0x000000028b047825 */ /* 0x040fe400078e0252 */
[----:B------:R1:W5:Y:S02]  /*2e60*/  @!P0 LDG.E.U16 R17, desc[UR8][R6.64] ;  /* 0x0000000806118981 */ /* 0x000364000c1e1500 */
[----:B0-----:R-:W-:-:S02]  /*2e70*/  IMAD.WIDE R10, R139, 0x2, R76 ;  /* 0x000000028b0a7825 */ /* 0x001fc400078e024c */
[----:B------:R0:W5:Y:S02]  /*2e80*/  @!P0 LDG.E.U16 R53, desc[UR8][R12.64] ;  /* 0x000000080c358981 */ /* 0x000164000c1e1500 */
[C---:B-1----:R-:W-:Y:S01]  /*2e90*/  IMAD.WIDE R8, R139.reuse, 0x2, R78 ;  /* 0x000000028b087825 */ /* 0x042fe200078e024e */
[----:B------:R-:W-:Y:S01]  /*2ea0*/  PRMT R211, RZ, 0x7610, R211 ;  /* 0x00007610ffd37816 */ /* 0x000fe200000000d3 */
[----:B------:R1:W5:Y:S02]  /*2eb0*/  @!P0 LDG.E.U16 R193, desc[UR8][R4.64] ;  /* 0x0000000804c18981 */ /* 0x000364000c1e1500 */
[C---:B------:R-:W-:Y:S01]  /*2ec0*/  IMAD.WIDE R6, R139.reuse, 0x2, R80 ;  /* 0x000000028b067825 */ /* 0x040fe200078e0250 */
[----:B------:R-:W-:Y:S01]  /*2ed0*/  PRMT R205, RZ, 0x7610, R205 ;  /* 0x00007610ffcd7816 */ /* 0x000fe200000000cd */
[----:B------:R1:W5:Y:S02]  /*2ee0*/  @!P0 LDG.E.U16 R197, desc[UR8][R8.64] ;  /* 0x0000000808c58981 */ /* 0x000364000c1e1500 */
[C---:B0-----:R-:W-:Y:S01]  /*2ef0*/  IMAD.WIDE R12, R139.reuse, 0x2, R74 ;  /* 0x000000028b0c7825 */ /* 0x041fe200078e024a */
[----:B------:R-:W-:Y:S01]  /*2f00*/  PRMT R209, RZ, 0x7610, R209 ;  /* 0x00007610ffd17816 */ /* 0x000fe200000000d1 */
[----:B------:R0:W5:Y:S01]  /*2f10*/  @!P0 LDG.E.U16 R195, desc[UR8][R6.64] ;  /* 0x0000000806c38981 */ /* 0x000162000c1e1500 */
[----:B------:R-:W-:Y:S01]  /*2f20*/  PRMT R203, RZ, 0x7610, R203 ;  /* 0x00007610ffcb7816 */ /* 0x000fe200000000cb */
[C---:B-1----:R-:W-:Y:S01]  /*2f30*/  IMAD.WIDE R4, R139.reuse, 0x2, R92 ;  /* 0x000000028b047825 */ /* 0x042fe200078e025c */
[----:B------:R-:W-:Y:S01]  /*2f40*/  PRMT R207, RZ, 0x7610, R207 ;  /* 0x00007610ffcf7816 */ /* 0x000fe200000000cf */
[----:B------:R1:W5:Y:S02]  /*2f50*/  @!P0 LDG.E.U16 R199, desc[UR8][R10.64] ;  /* 0x000000080ac78981 */ /* 0x000364000c1e1500 */
[----:B------:R-:W-:-:S02]  /*2f60*/  IMAD.WIDE R8, R139, 0x2, R88 ;  /* 0x000000028b087825 */ /* 0x000fc400078e0258 */
[----:B------:R1:W5:Y:S02]  /*2f70*/  @!P0 LDG.E.U16 R201, desc[UR8][R12.64] ;  /* 0x000000080cc98981 */ /* 0x000364000c1e1500 */
[C---:B0-----:R-:W-:Y:S01]  /*2f80*/  IMAD.WIDE R6, R139.reuse, 0x2, R90 ;  /* 0x000000028b067825 */ /* 0x041fe200078e025a */
[----:B------:R-:W-:Y:S01]  /*2f90*/  PRMT R213, RZ, 0x7610, R213 ;  /* 0x00007610ffd57816 */ /* 0x000fe200000000d5 */
[----:B------:R0:W5:Y:S02]  /*2fa0*/  @!P0 LDG.E.U16 R211, desc[UR8][R4.64] ;  /* 0x0000000804d38981 */ /* 0x000164000c1e1500 */
[C---:B-1----:R-:W-:Y:S01]  /*2fb0*/  IMAD.WIDE R10, R139.reuse, 0x2, R86 ;  /* 0x000000028b0a7825 */ /* 0x042fe200078e0256 */
[----:B------:R-:W-:Y:S01]  /*2fc0*/  PRMT R215, RZ, 0x7610, R215 ;  /* 0x00007610ffd77816 */ /* 0x000fe200000000d7 */
[----:B------:R1:W5:Y:S02]  /*2fd0*/  @!P0 LDG.E.U16 R205, desc[UR8][R6.64] ;  /* 0x0000000806cd8981 */ /* 0x000364000c1e1500 */
[C---:B------:R-:W-:Y:S01]  /*2fe0*/  IMAD.WIDE R12, R139.reuse, 0x2, R84 ;  /* 0x000000028b0c7825 */ /* 0x040fe200078e0254 */
[----:B------:R-:W-:Y:S01]  /*2ff0*/  PRMT R217, RZ, 0x7610, R217 ;  /* 0x00007610ffd97816 */ /* 0x000fe200000000d9 */
[----:B------:R1:W5:Y:S01]  /*3000*/  @!P0 LDG.E.U16 R209, desc[UR8][R8.64] ;  /* 0x0000000808d18981 */ /* 0x000362000c1e1500 */
[----:B------:R-:W-:Y:S01]  /*3010*/  PRMT R219, RZ, 0x7610, R219 ;  /* 0x00007610ffdb7816 */ /* 0x000fe200000000db */
[C---:B0-----:R-:W-:Y:S01]  /*3020*/  IMAD.WIDE R4, R139.reuse, 0x2, R102 ;  /* 0x000000028b047825 */ /* 0x041fe200078e0266 */
[----:B------:R-:W-:Y:S01]  /*3030*/  PRMT R221, RZ, 0x7610, R221 ;  /* 0x00007610ffdd7816 */ /* 0x000fe200000000dd */
[----:B------:R0:W5:Y:S02]  /*3040*/  @!P0 LDG.E.U16 R203, desc[UR8][R10.64] ;  /* 0x000000080acb8981 */ /* 0x000164000c1e1500 */
[----:B-1----:R-:W-:-:S02]  /*3050*/  IMAD.WIDE R6, R139, 0x2, R100 ;  /* 0x000000028b067825 */ /* 0x002fc400078e0264 */
[----:B------:R1:W5:Y:S02]  /*3060*/  @!P0 LDG.E.U16 R207, desc[UR8][R12.64] ;  /* 0x000000080ccf8981 */ /* 0x000364000c1e1500 */
[C---:B------:R-:W-:Y:S01]  /*3070*/  IMAD.WIDE R8, R139.reuse, 0x2, R98 ;  /* 0x000000028b087825 */ /* 0x040fe200078e0262 */
[----:B------:R-:W-:Y:S01]  /*3080*/  PRMT R223, RZ, 0x7610, R223 ;  /* 0x00007610ffdf7816 */ /* 0x000fe200000000df */
[----:B------:R1:W5:Y:S02]  /*3090*/  @!P0 LDG.E.U16 R213, desc[UR8][R4.64] ;  /* 0x0000000804d58981 */ /* 0x000364000c1e1500 */
[C---:B0-----:R-:W-:Y:S01]  /*30a0*/  IMAD.WIDE R10, R139.reuse, 0x2, R96 ;  /* 0x000000028b0a7825 */ /* 0x041fe200078e0260 */
[----:B------:R-:W-:Y:S01]  /*30b0*/  PRMT R227, RZ, 0x7610, R227 ;  /* 0x00007610ffe37816 */ /* 0x000fe200000000e3 */
[----:B------:R0:W5:Y:S02]  /*30c0*/  @!P0 LDG.E.U16 R215, desc[UR8][R6.64] ;  /* 0x0000000806d78981 */ /* 0x000164000c1e1500 */
[C---:B-1----:R-:W-:Y:S01]  /*30d0*/  IMAD.WIDE R12, R139.reuse, 0x2, R94 ;  /* 0x000000028b0c7825 */ /* 0x042fe200078e025e */
[----:B------:R-:W-:Y:S01]  /*30e0*/  PRMT R231, RZ, 0x7610, R231 ;  /* 0x00007610ffe77816 */ /* 0x000fe200000000e7 */
[----:B------:R1:W5:Y:S01]  /*30f0*/  @!P0 LDG.E.U16 R217, desc[UR8][R8.64] ;  /* 0x0000000808d98981 */ /* 0x000362000c1e1500 */
[----:B------:R-:W-:Y:S01]  /*3100*/  PRMT R235, RZ, 0x7610, R235 ;  /* 0x00007610ffeb7816 */ /* 0x000fe200000000eb */
[C---:B------:R-:W-:Y:S01]  /*3110*/  IMAD.WIDE R4, R139.reuse, 0x2, R104 ;  /* 0x000000028b047825 */ /* 0x040fe200078e0268 */
[----:B------:R-:W-:Y:S01]  /*3120*/  PRMT R239, RZ, 0x7610, R239 ;  /* 0x00007610ffef7816 */ /* 0x000fe200000000ef */
        /* <DEDUP_REMOVED lines=18> */
[C---:B0-----:R-:W-:Y:S02]  /*3250*/  IMAD.WIDE R8, R139.reuse, 0x2, R118 ;  /* 0x000000028b087825 */ /* 0x041fe400078e0276 */
[----:B------:R-:W5:Y:S02]  /*3260*/  @!P0 LDG.E.U16 R225, desc[UR8][R4.64] ;  /* 0x0000000804e18981 */ /* 0x000f64000c1e1500 */
[C---:B-1----:R-:W-:Y:S02]  /*3270*/  IMAD.WIDE R10, R139.reuse, 0x2, R120 ;  /* 0x000000028b0a7825 */ /* 0x042fe400078e0278 */
[----:B------:R-:W5:Y:S02]  /*3280*/  @!P0 LDG.E.U16 R229, desc[UR8][R6.64] ;  /* 0x0000000806e58981 */ /* 0x000f64000c1e1500 */
[----:B------:R-:W-:-:S02]  /*3290*/  IMAD.WIDE R12, R139, 0x2, R122 ;  /* 0x000000028b0c7825 */ /* 0x000fc400078e027a */
[----:B------:R-:W5:Y:S04]  /*32a0*/  @!P0 LDG.E.U16 R233, desc[UR8][R8.64] ;  /* 0x0000000808e98981 */ /* 0x000f68000c1e1500 */
[----:B------:R-:W5:Y:S04]  /*32b0*/  @!P0 LDG.E.U16 R237, desc[UR8][R10.64] ;  /* 0x000000080aed8981 */ /* 0x000f68000c1e1500 */
[----:B------:R-:W5:Y:S04]  /*32c0*/  @!P0 LDG.E.U16 R241, desc[UR8][R12.64] ;  /* 0x000000080cf18981 */ /* 0x000f68000c1e1500 */
[----:B--2---:R-:W-:Y:S04]  /*32d0*/  STS.U16 [R136+UR5+0x2000], R191 ;  /* 0x002000bf88007988 */ /* 0x004fe80008000405 */
[----:B----4-:R-:W-:Y:S04]  /*32e0*/  STS.U16 [R136+UR5+0x2200], R189 ;  /* 0x002200bd88007988 */ /* 0x010fe80008000405 */
[----:B---3--:R-:W-:Y:S04]  /*32f0*/  STS.U16 [R136+UR5+0x2400], R187 ;  /* 0x002400bb88007988 */ /* 0x008fe80008000405 */
[----:B-----5:R-:W-:Y:S04]  /*3300*/  STS.U16 [R136+UR5+0x2600], R185 ;  /* 0x002600b988007988 */ /* 0x020fe80008000405 */
[----:B------:R-:W-:Y:S04]  /*3310*/  STS.U16 [R142+UR5+0x2100], R183 ;  /* 0x002100b78e007988 */ /* 0x000fe80008000405 */
[----:B------:R-:W-:Y:S04]  /*3320*/  STS.U16 [R142+UR5+0x2300], R181 ;  /* 0x002300b58e007988 */ /* 0x000fe80008000405 */
[----:B------:R-:W-:Y:S04]  /*3330*/  STS.U16 [R142+UR5+0x2500], R179 ;  /* 0x002500b38e007988 */ /* 0x000fe80008000405 */
[----:B------:R-:W-:Y:S04]  /*3340*/  STS.U16 [R142+UR5+0x2700], R177 ;  /* 0x002700b18e007988 */ /* 0x000fe80008000405 */
[----:B------:R-:W-:Y:S04]  /*3350*/  STS.U16 [R136+UR5], R59 ;  /* 0x0000003b88007988 */ /* 0x000fe80008000405 */
[----:B------:R-:W-:Y:S04]  /*3360*/  STS.U16 [R136+UR5+0x200], R57 ;  /* 0x0002003988007988 */ /* 0x000fe80008000405 */
        /* <DEDUP_REMOVED lines=29> */
[----:B------:R-:W-:Y:S01]  /*3540*/  STS.U16 [R142+UR5+0x1f00], R241 ;  /* 0x001f00f18e007988 */ /* 0x000fe20008000405 */
[----:B------:R-:W-:Y:S06]  /*3550*/  BAR.SYNC.DEFER_BLOCKING 0x0 ;  /* 0x0000000000007b1d */ /* 0x000fec0000010000 */
[----:B------:R-:W-:Y:S04]  /*3560*/  LDSM.16.MT88.4 R56, [R138+UR5+0x2000] ;  /* 0x002000058a38783b */ /* 0x000fe80008004200 */
[----:B------:R-:W0:Y:S04]  /*3570*/  LDSM.16.M88.4 R4, [R137] ;  /* 0x000000008904783b */ /* 0x000e280000000200 */
[----:B------:R-:W1:Y:S04]  /*3580*/  LDSM.16.M88.4 R8, [R137+0x800] ;  /* 0x000800008908783b */ /* 0x000e680000000200 */
[----:B------:R-:W2:Y:S04]  /*3590*/  LDSM.16.M88.4 R12, [R137+0x1000] ;  /* 0x00100000890c783b */ /* 0x000ea80000000200 */
[----:B------:R-:W3:Y:S04]  /*35a0*/  LDSM.16.M88.4 R16, [R137+0x1800] ;  /* 0x001800008910783b */ /* 0x000ee80000000200 */
[----:B------:R-:W4:Y:S01]  /*35b0*/  LDSM.16.MT88.4 R52, [R140+UR5+0x2000] ;  /* 0x002000058c34783b */ /* 0x000f220008004200 */
[C---:B0-----:R-:W-:Y:S08]  /*35c0*/  HMMA.16816.F32 R20, R56.reuse, R4, R20 ;  /* 0x000000043814723c */ /* 0x041ff00000001814 */
[C---:B-1----:R-:W-:Y:S08]  /*35d0*/  HMMA.16816.F32 R24, R56.reuse, R8, R24 ;  /* 0x000000083818723c */ /* 0x042ff00000001818 */
[C---:B--2---:R-:W-:Y:S08]  /*35e0*/  HMMA.16816.F32 R28, R56.reuse, R12, R28 ;  /* 0x0000000c381c723c */ /* 0x044ff0000000181c */
[----:B---3--:R-:W-:Y:S01]  /*35f0*/  HMMA.16816.F32 R44, R56, R16, R44 ;  /* 0x00000010382c723c */ /* 0x008fe2000000182c */
[----:B------:R-:W0:Y:S07]  /*3600*/  LDSM.16.MT88.4 R56, [R138+UR5+0x2400] ;  /* 0x002400058a38783b */ /* 0x000e2e0008004200 */
[C---:B----4-:R-:W-:Y:S08]  /*3610*/  HMMA.16816.F32 R32, R52.reuse, R4, R32 ;  /* 0x000000043420723c */ /* 0x050ff00000001820 */
[C---:B------:R-:W-:Y:S08]  /*3620*/  HMMA.16816.F32 R36, R52.reuse, R8, R36 ;  /* 0x000000083424723c */ /* 0x040ff00000001824 */
[C---:B------:R-:W-:Y:S08]  /*3630*/  HMMA.16816.F32 R40, R52.reuse, R12, R40 ;  /* 0x0000000c3428723c */ /* 0x040ff00000001828 */
[----:B------:R-:W-:Y:S01]  /*3640*/  HMMA.16816.F32 R48, R52, R16, R48 ;  /* 0x000000103430723c */ /* 0x000fe20000001830 */
[----:B------:R-:W1:Y:S01]  /*3650*/  LDSM.16.MT88.4 R52, [R140+UR5+0x2400] ;  /* 0x002400058c34783b */ /* 0x000e620008004200 */
[----:B------:R-:W-:-:S06]  /*3660*/  UIADD3 UR6, UPT, UPT, UR6, -0x1, URZ ;  /* 0xffffffff06067890 */ /* 0x000fcc000fffe0ff */
[----:B0-----:R-:W-:Y:S01]  /*3670*/  HMMA.16816.F32 R20, R56, R6, R20 ;  /* 0x000000063814723c */ /* 0x001fe20000001814 */
[----:B------:R-:W-:-:S07]  /*3680*/  UISETP.NE.U32.AND UP0, UPT, UR6, URZ, UPT ;  /* 0x000000ff0600728c */ /* 0x000fce000bf05070 */
[C---:B------:R-:W-:Y:S08]  /*3690*/  HMMA.16816.F32 R24, R56.reuse, R10, R24 ;  /* 0x0000000a3818723c */ /* 0x040ff00000001818 */
[C---:B------:R-:W-:Y:S08]  /*36a0*/  HMMA.16816.F32 R28, R56.reuse, R14, R28 ;  /* 0x0000000e381c723c */ /* 0x040ff0000000181c */
[----:B------:R-:W-:Y:S08]  /*36b0*/  HMMA.16816.F32 R44, R56, R18, R44 ;  /* 0x00000012382c723c */ /* 0x000ff0000000182c */
[C---:B-1----:R-:W-:Y:S08]  /*36c0*/  HMMA.16816.F32 R32, R52.reuse, R6, R32 ;  /* 0x000000063420723c */ /* 0x042ff00000001820 */
[C---:B------:R-:W-:Y:S08]  /*36d0*/  HMMA.16816.F32 R36, R52.reuse, R10, R36 ;  /* 0x0000000a3424723c */ /* 0x040ff00000001824 */
[C---:B------:R-:W-:Y:S08]  /*36e0*/  HMMA.16816.F32 R40, R52.reuse, R14, R40 ;  /* 0x0000000e3428723c */ /* 0x040ff00000001828 */
[----:B------:R-:W-:Y:S01]  /*36f0*/  HMMA.16816.F32 R48, R52, R18, R48 ;  /* 0x000000123430723c */ /* 0x000fe20000001830 */
[----:B------:R-:W-:Y:S01]  /*3700*/  IMAD.WIDE R122, R153, 0x2, R122 ;  /* 0x00000002997a7825 */ /* 0x000fe200078e027a */
[----:B------:R-:W-:-:S03]  /*3710*/  UIADD3 UR7, UPT, UPT, UR7, -0x20, URZ ;  /* 0xffffffe007077890 */ /* 0x000fc6000fffe0ff */
[----:B------:R-:W-:-:S04]  /*3720*/  IMAD.WIDE R110, R153, 0x2, R110 ;  /* 0x00000002996e7825 */ /* 0x000fc800078e026e */
        /* <DEDUP_REMOVED lines=30> */
[----:B------:R-:W-:Y:S01]  /*3910*/  IMAD.WIDE R2, R149, 0x2, R2 ;  /* 0x0000000295027825 */ /* 0x000fe200078e0202 */
[----:B------:R-:W-:Y:S06]  /*3920*/  BRA.U UP0, `(.L_x_2) ;  /* 0xfffffff100387547 */ /* 0x000fec000b83ffff */
[----:B------:R-:W-:Y:S02]  /*3930*/  F2FP.F16.F32.PACK_AB R2, R39, R35 ;  /* 0x000000232702723e */ /* 0x000fe400000000ff */
[----:B------:R-:W-:Y:S02]  /*3940*/  F2FP.F16.F32.PACK_AB R4, R27, R23 ;  /* 0x000000171b04723e */ /* 0x000fe400000000ff */
[----:B------:R-:W-:Y:S02]  /*3950*/  F2FP.F16.F32.PACK_AB R6, R37, R33 ;  /* 0x000000212506723e */ /* 0x000fe400000000ff */
[----:B------:R-:W-:Y:S02]  /*3960*/  F2FP.F16.F32.PACK_AB R8, R25, R21 ;  /* 0x000000151908723e */ /* 0x000fe400000000ff */
[----:B------:R-:W-:Y:S02]  /*3970*/  F2FP.F16.F32.PACK_AB R3, R51, R43 ;  /* 0x0000002b3303723e */ /* 0x000fe400000000ff */
[----:B------:R-:W-:-:S02]  /*3980*/  F2FP.F16.F32.PACK_AB R35, R50, R42 ;  /* 0x0000002a3223723e */ /* 0x000fc400000000ff */
        /* <DEDUP_REMOVED lines=9> */
[----:B------:R-:W-:-:S07]  /*3a20*/  F2FP.F16.F32.PACK_AB R20, R24, R20 ;  /* 0x000000141814723e */ /* 0x000fce00000000ff */
.L_x_1:
[----:B------:R-:W-:Y:S01]  /*3a30*/  SHF.R.S32.HI R11, RZ, 0x4, R0 ;  /* 0x00000004ff0b7819 */ /* 0x000fe20000011400 */
[----:B------:R-:W-:Y:S01]  /*3a40*/  BAR.SYNC.DEFER_BLOCKING 0x0 ;  /* 0x0000000000007b1d */ /* 0x000fe20000010000 */
[C---:B------:R-:W-:Y:S01]  /*3a50*/  IMAD.SHL.U32 R10, R0.reuse, 0x4, RZ ;  /* 0x00000004000a7824 */ /* 0x040fe200078e00ff */
[----:B------:R-:W-:Y:S01]  /*3a60*/  LOP3.LUT R135, R135, 0x180, RZ, 0xc0, !PT ;  /* 0x0000018087877812 */ /* 0x000fe200078ec0ff */
[C---:B------:R-:W-:Y:S01]  /*3a70*/  IMAD.SHL.U32 R12, R0.reuse, 0x200, RZ ;  /* 0x00000200000c7824 */ /* 0x040fe200078e00ff */
[----:B------:R-:W-:Y:S01]  /*3a80*/  SGXT R11, R11, 0x1 ;  /* 0x000000010b0b781a */ /* 0x000fe20000000200 */
[----:B------:R-:W-:Y:S01]  /*3a90*/  IMAD.SHL.U32 R13, R0, 0x10, RZ ;  /* 0x00000010000d7824 */ /* 0x000fe200078e00ff */
[----:B------:R-:W-:Y:S02]  /*3aa0*/  LOP3.LUT R10, R133, 0x38, R10, 0xf8, !PT ;  /* 0x00000038850a7812 */ /* 0x000fe400078ef80a */
[----:B------:R-:W0:Y:S01]  /*3ab0*/  LDC R19, c[0x0][0x3b8] ;  /* 0x0000ee00ff137b82 */ /* 0x000e220000000800 */
[----:B------:R-:W-:Y:S01]  /*3ac0*/  LOP3.LUT R11, R11, 0x840, RZ, 0xc0, !PT ;  /* 0x000008400b0b7812 */ /* 0x000fe200078ec0ff */
[----:B------:R-:W1:Y:S01]  /*3ad0*/  LDCU.128 UR12, c[0x0][0x390] ;  /* 0x00007200ff0c77ac */ /* 0x000e620008000c00 */
[----:B------:R-:W-:-:S02]  /*3ae0*/  LOP3.LUT R135, R135, 0x48, R0, 0xf8, !PT ;  /* 0x0000004887877812 */ /* 0x000fc400078ef800 */
[----:B------:R-:W-:Y:S01]  /*3af0*/  LOP3.LUT R11, R11, 0x40, R134, 0x78, !PT ;  /* 0x000000400b0b7812 */ /* 0x000fe200078e7886 */
[----:B------:R-:W2:Y:S01]  /*3b00*/  LDCU UR4, c[0x0][0x3b4] ;  /* 0x00007680ff0477ac */ /* 0x000ea20008000800 */
[----:B------:R-:W-:Y:S02]  /*3b10*/  LOP3.LUT R12, R12, 0x1800, RZ, 0xc0, !PT ;  /* 0x000018000c0c7812 */ /* 0x000fe400078ec0ff */
[----:B------:R-:W-:Y:S02]  /*3b20*/  LOP3.LUT R10, R11, R10, RZ, 0xfc, !PT ;  /* 0x0000000a0b0a7212 */ /* 0x000fe400078efcff */
[----:B------:R-:W-:Y:S02]  /*3b30*/  LOP3.LUT R12, R12, 0x70, R13, 0xf8, !PT ;  /* 0x000000700c0c7812 */ /* 0x000fe400078ef80d */
[----:B------:R-:W-:Y:S02]  /*3b40*/  LOP3.LUT R0, R10, 0x1008, RZ, 0x3c, !PT ;  /* 0x000010080a007812 */ /* 0x000fe400078e3cff */
[----:B------:R-:W-:Y:S01]  /*3b50*/  LOP3.LUT R12, R12, R135, RZ, 0x3c, !PT ;  /* 0x000000870c0c7212 */ /* 0x000fe200078e3cff */
[----:B------:R-:W-:Y:S03]  /*3b60*/  STS.64 [R10+UR5], R20 ;  /* 0x000000140a007988 */ /* 0x000fe60008000a05 */
[----:B------:R-:W-:Y:S01]  /*3b70*/  LOP3.LUT R11, R12, 0x8, RZ, 0x3c, !PT ;  /* 0x000000080c0b7812 */ /* 0x000fe200078e3cff */
[----:B------:R-:W-:Y:S01]  /*3b80*/  STS.64 [R10+UR5+0x100], R8 ;  /* 0x000100080a007988 */ /* 0x000fe20008000a05 */
[C---:B-1----:R-:W-:Y:S01]  /*3b90*/  ISETP.GE.AND P0, PT, R132.reuse, UR14, PT ;  /* 0x0000000e84007c0c */ /* 0x042fe2000bf06270 */
[----:B--2---:R-:W-:-:S02]  /*3ba0*/  IMAD R132, R132, UR4, RZ ;  /* 0x0000000484847c24 */ /* 0x004fc4000f8e02ff */
[----:B------:R-:W-:Y:S01]  /*3bb0*/  STS.64 [R10+UR5+0x80], R32 ;  /* 0x000080200a007988 */ /* 0x000fe20008000a05 */
[C---:B------:R-:W-:Y:S01]  /*3bc0*/  ISETP.LT.AND P4, PT, R124.reuse, UR15, !P0 ;  /* 0x0000000f7c007c0c */ /* 0x040fe2000c781270 */
[-C--:B0-----:R-:W-:Y:S01]  /*3bd0*/  IMAD R124, R124, R19.reuse, RZ ;  /* 0x000000137c7c7224 */ /* 0x081fe200078e02ff */
[C---:B------:R-:W-:Y:S01]  /*3be0*/  ISETP.LT.AND P2, PT, R125.reuse, UR15, !P0 ;  /* 0x0000000f7d007c0c */ /* 0x040fe2000c741270 */
[----:B------:R-:W-:Y:S01]  /*3bf0*/  STS.64 [R10+UR5+0x180], R6 ;  /* 0x000180060a007988 */ /* 0x000fe20008000a05 */
[----:B------:R-:W-:Y:S01]  /*3c00*/  LEA R15, P1, R132, UR12, 0x1 ;  /* 0x0000000c840f7c11 */ /* 0x000fe2000f8208ff */
[-C--:B------:R-:W-:Y:S01]  /*3c10*/  IMAD R125, R125, R19.reuse, RZ ;  /* 0x000000137d7d7224 */ /* 0x080fe200078e02ff */
[----:B------:R-:W-:Y:S01]  /*3c20*/  ISETP.LT.AND P3, PT, R144, UR15, !P0 ;  /* 0x0000000f90007c0c */ /* 0x000fe2000c761270 */
[----:B------:R-:W-:Y:S01]  /*3c30*/  STS.64 [R0+UR5], R22 ;  /* 0x0000001600007988 */ /* 0x000fe20008000a05 */
[----:B------:R-:W-:Y:S02]  /*3c40*/  LEA.HI.X.SX32 R17, R132, UR13, 0x1, P1 ;  /* 0x0000000d84117c11 */ /* 0x000fe400088f0eff */
[C---:B------:R-:W-:Y:S01]  /*3c50*/  ISETP.LT.AND P1, PT, R126.reuse, UR15, !P0 ;  /* 0x0000000f7e007c0c */ /* 0x040fe2000c721270 */
[----:B------:R0:W-:Y:S01]  /*3c60*/  STS.64 [R0+UR5+0x100], R4 ;  /* 0x0001000400007988 */ /* 0x0001e20008000a05 */
[----:B------:R-:W-:-:S03]  /*3c70*/  IMAD R126, R126, R19, RZ ;  /* 0x000000137e7e7224 */ /* 0x000fc600078e02ff */
[----:B------:R-:W-:Y:S04]  /*3c80*/  STS.64 [R0+UR5+0x80], R34 ;  /* 0x0000802200007988 */ /* 0x000fe80008000a05 */
[----:B------:R1:W-:Y:S01]  /*3c90*/  STS.64 [R0+UR5+0x180], R2 ;  /* 0x0001800200007988 */ /* 0x0003e20008000a05 */
[----:B------:R-:W-:Y:S01]  /*3ca0*/  BAR.SYNC.DEFER_BLOCKING 0x0 ;  /* 0x0000000000007b1d */ /* 0x000fe20000010000 */
[----:B0-----:R-:W-:-:S04]  /*3cb0*/  LEA R4, P5, R125, R15, 0x1 ;  /* 0x0000000f7d047211 */ /* 0x001fc800078a08ff */
[----:B------:R-:W-:Y:S02]  /*3cc0*/  LEA.HI.X.SX32 R5, R125, R17, 0x1, P5 ;  /* 0x000000117d057211 */ /* 0x000fe400028f0eff */
[C---:B------:R-:W-:Y:S01]  /*3cd0*/  ISETP.LT.AND P5, PT, R127.reuse, UR15, !P0 ;  /* 0x0000000f7f007c0c */ /* 0x040fe2000c7a1270 */
[----:B-1----:R-:W-:Y:S01]  /*3ce0*/  IMAD R0, R127, R19, RZ ;  /* 0x000000137f007224 */ /* 0x002fe200078e02ff */
[----:B------:R-:W-:-:S04]  /*3cf0*/  LEA R2, P6, R124, R15, 0x1 ;  /* 0x0000000f7c027211 */ /* 0x000fc800078c08ff */
[----:B------:R-:W-:Y:S01]  /*3d00*/  LEA.HI.X.SX32 R3, R124, R17, 0x1, P6 ;  /* 0x000000117c037211 */ /* 0x000fe200030f0eff */
[----:B------:R-:W-:Y:S01]  /*3d10*/  IMAD R124, R19, 0x20, R124 ;  /* 0x00000020137c7824 */ /* 0x000fe200078e027c */
[----:B------:R-:W-:-:S04]  /*3d20*/  LEA R6, P6, R126, R15, 0x1 ;  /* 0x0000000f7e067211 */ /* 0x000fc800078c08ff */
[----:B------:R-:W-:Y:S01]  /*3d30*/  LEA.HI.X.SX32 R7, R126, R17, 0x1, P6 ;  /* 0x000000117e077211 */ /* 0x000fe200030f0eff */
[----:B------:R-:W0:Y:S04]  /*3d40*/  LDS.64 R20, [R12+UR5] ;  /* 0x000000050c147984 */ /* 0x000e280008000a00 */
[----:B------:R-:W1:Y:S04]  /*3d50*/  LDS.64 R28, [R11+UR5] ;  /* 0x000000050b1c7984 */ /* 0x000e680008000a00 */
[----:B------:R-:W2:Y:S04]  /*3d60*/  LDS.64 R22, [R12+UR5+0x200] ;  /* 0x000200050c167984 */ /* 0x000ea80008000a00 */
[----:B------:R-:W3:Y:S04]  /*3d70*/  LDS.64 R30, [R11+UR5+0x200] ;  /* 0x000200050b1e7984 */ /* 0x000ee80008000a00 */
[----:B------:R-:W4:Y:S04]  /*3d80*/  LDS.64 R24, [R12+UR5+0x400] ;  /* 0x000400050c187984 */ /* 0x000f280008000a00 */
[----:B------:R-:W5:Y:S04]  /*3d90*/  LDS.64 R32, [R11+UR5+0x400] ;  /* 0x000400050b207984 */ /* 0x000f680008000a00 */
[----:B------:R-:W5:Y:S04]  /*3da0*/  LDS.64 R26, [R12+UR5+0x600] ;  /* 0x000600050c1a7984 */ /* 0x000f680008000a00 */
[----:B------:R-:W5:Y:S04]  /*3db0*/  LDS.64 R34, [R11+UR5+0x600] ;  /* 0x000600050b227984 */ /* 0x000f680008000a00 */
[----:B0-----:R0:W-:Y:S01]  /*3dc0*/  @P4 STG.E.U16 desc[UR8][R2.64], R20 ;  /* 0x0000001402004986 */ /* 0x0011e2000c101508 */
[----:B------:R-:W-:-:S03]  /*3dd0*/  LEA R8, P4, R0, R15, 0x1 ;  /* 0x0000000f00087211 */ /* 0x000fc600078808ff */
[----:B-1----:R1:W-:Y:S01]  /*3de0*/  @P2 STG.E.U16 desc[UR8][R4.64], R28 ;  /* 0x0000001c04002986 */ /* 0x0023e2000c101508 */
[C---:B------:R-:W-:Y:S01]  /*3df0*/  ISETP.LT.AND P2, PT, R128.reuse, UR15, !P0 ;  /* 0x0000000f80007c0c */ /* 0x040fe2000c741270 */
[----:B------:R-:W-:Y:S01]  /*3e00*/  IMAD R128, R128, R19, RZ ;  /* 0x0000001380807224 */ /* 0x000fe200078e02ff */
[----:B------:R-:W-:Y:S01]  /*3e10*/  LEA.HI.X.SX32 R9, R0, R17, 0x1, P4 ;  /* 0x0000001100097211 */ /* 0x000fe200020f0eff */
[----:B--2---:R2:W-:Y:S01]  /*3e20*/  @P1 STG.E.U16 desc[UR8][R6.64], R22 ;  /* 0x0000001606001986 */ /* 0x0045e2000c101508 */
[C---:B------:R-:W-:Y:S01]  /*3e30*/  ISETP.LT.AND P1, PT, R129.reuse, UR15, !P0 ;  /* 0x0000000f81007c0c */ /* 0x040fe2000c721270 */
[----:B------:R-:W-:Y:S01]  /*3e40*/  IMAD R129, R129, R19, RZ ;  /* 0x0000001381817224 */ /* 0x000fe200078e02ff */
[----:B0-----:R-:W-:Y:S01]  /*3e50*/  LEA R2, P4, R128, R15, 0x1 ;  /* 0x0000000f80027211 */ /* 0x001fe200078808ff */
[----:B---3--:R-:W-:Y:S01]  /*3e60*/  @P5 STG.E.U16 desc[UR8][R8.64], R30 ;  /* 0x0000001e08005986 */ /* 0x008fe2000c101508 */
[C---:B------:R-:W-:Y:S01]  /*3e70*/  ISETP.LT.AND P5, PT, R130.reuse, UR15, !P0 ;  /* 0x0000000f82007c0c */ /* 0x040fe2000c7a1270 */
[----:B------:R-:W-:Y:S01]  /*3e80*/  IMAD R130, R130, R19, RZ ;  /* 0x0000001382827224 */ /* 0x000fe200078e02ff */
[----:B------:R-:W-:Y:S01]  /*3e90*/  LEA.HI.X.SX32 R3, R128, R17, 0x1, P4 ;  /* 0x0000001180037211 */ /* 0x000fe200020f0eff */
[----:B------:R-:W-:Y:S01]  /*3ea0*/  IMAD R0, R19, 0x4, R124 ;  /* 0x0000000413007824 */ /* 0x000fe200078e027c */
[C---:B------:R-:W-:Y:S01]  /*3eb0*/  ISETP.LT.AND P4, PT, R131.reuse, UR15, !P0 ;  /* 0x0000000f83007c0c */ /* 0x040fe2000c781270 */
[----:B------:R-:W-:Y:S01]  /*3ec0*/  IMAD R131, R131, R19, RZ ;  /* 0x0000001383837224 */ /* 0x000fe200078e02ff */
[-C--:B------:R-:W-:Y:S01]  /*3ed0*/  LEA R10, P6, R129, R15.reuse, 0x1 ;  /* 0x0000000f810a7211 */ /* 0x080fe200078c08ff */
[----:B----4-:R0:W-:Y:S01]  /*3ee0*/  @P2 STG.E.U16 desc[UR8][R2.64], R24 ;  /* 0x0000001802002986 */ /* 0x0101e2000c101508 */
[----:B-1----:R-:W-:-:S02]  /*3ef0*/  LEA R4, P2, R130, R15, 0x1 ;  /* 0x0000000f82047211 */ /* 0x002fc400078408ff */
[----:B------:R-:W-:Y:S02]  /*3f00*/  LEA.HI.X.SX32 R11, R129, R17, 0x1, P6 ;  /* 0x00000011810b7211 */ /* 0x000fe400030f0eff */
[C---:B--2---:R-:W-:Y:S02]  /*3f10*/  LEA R6, P6, R131.reuse, R15, 0x1 ;  /* 0x0000000f83067211 */ /* 0x044fe400078c08ff */
[-C--:B------:R-:W-:Y:S01]  /*3f20*/  LEA.HI.X.SX32 R5, R130, R17.reuse, 0x1, P2 ;  /* 0x0000001182057211 */ /* 0x080fe200010f0eff */
[----:B-----5:R1:W-:Y:S01]  /*3f30*/  @P1 STG.E.U16 desc[UR8][R10.64], R32 ;  /* 0x000000200a001986 */ /* 0x0203e2000c101508 */
[----:B------:R-:W-:Y:S02]  /*3f40*/  LEA.HI.X.SX32 R7, R131, R17, 0x1, P6 ;  /* 0x0000001183077211 */ /* 0x000fe400030f0eff */
[----:B------:R-:W-:Y:S01]  /*3f50*/  PRMT R20, R20, 0x7632, R20 ;  /* 0x0000763214147816 */ /* 0x000fe20000000014 */
[----:B------:R2:W-:Y:S01]  /*3f60*/  @P5 STG.E.U16 desc[UR8][R4.64], R26 ;  /* 0x0000001a04005986 */ /* 0x0005e2000c101508 */
[----:B0-----:R-:W-:-:S02]  /*3f70*/  LEA R2, P6, R124, R15, 0x1 ;  /* 0x0000000f7c027211 */ /* 0x001fc400078c08ff */
[----:B------:R-:W-:Y:S01]  /*3f80*/  ISETP.LT.AND P1, PT, R146, UR15, !P0 ;  /* 0x0000000f92007c0c */ /* 0x000fe2000c721270 */
[----:B------:R0:W-:Y:S01]  /*3f90*/  @P4 STG.E.U16 desc[UR8][R6.64], R34 ;  /* 0x0000002206004986 */ /* 0x0001e2000c101508 */
[----:B------:R-:W-:Y:S02]  /*3fa0*/  LEA.HI.X.SX32 R3, R124, R17, 0x1, P6 ;  /* 0x000000117c037211 */ /* 0x000fe400030f0eff */
[----:B------:R-:W-:Y:S01]  /*3fb0*/  LEA R8, P6, R0, R15, 0x1 ;  /* 0x0000000f00087211 */ /* 0x000fe200078c08ff */
[C---:B-1----:R-:W-:Y:S01]  /*3fc0*/  IMAD R10, R19.reuse, 0x4, R0 ;  /* 0x00000004130a7824 */ /* 0x042fe200078e0200 */
[----:B------:R-:W-:Y:S01]  /*3fd0*/  ISETP.LT.AND P2, PT, R148, UR15, !P0 ;  /* 0x0000000f94007c0c */ /* 0x000fe2000c741270 */
[----:B------:R1:W-:Y:S01]  /*3fe0*/  @P3 STG.E.U16 desc[UR8][R2.64], R20 ;  /* 0x0000001402003986 */ /* 0x0003e2000c101508 */
[----:B------:R-:W-:Y:S01]  /*3ff0*/  LEA.HI.X.SX32 R9, R0, R17, 0x1, P6 ;  /* 0x0000001100097211 */ /* 0x000fe200030f0eff */
[----:B------:R-:W-:Y:S01]  /*4000*/  IMAD R0, R19, 0x4, R10 ;  /* 0x0000000413007824 */ /* 0x000fe200078e020a */
[----:B--2---:R-:W-:-:S02]  /*4010*/  LEA R4, P6, R10, R15, 0x1 ;  /* 0x0000000f0a047211 */ /* 0x004fc400078c08ff */
[----:B------:R-:W-:Y:S02]  /*4020*/  PRMT R28, R28, 0x7632, R28 ;  /* 0x000076321c1c7816 */ /* 0x000fe4000000001c */
[----:B------:R-:W-:Y:S02]  /*4030*/  LEA.HI.X.SX32 R5, R10, R17, 0x1, P6 ;  /* 0x000000110a057211 */ /* 0x000fe400030f0eff */
[----:B0-----:R-:W-:Y:S01]  /*4040*/  LEA R6, P6, R0, R15, 0x1 ;  /* 0x0000000f00067211 */ /* 0x001fe200078c08ff */
[----:B------:R0:W-:Y:S01]  /*4050*/  @P1 STG.E.U16 desc[UR8][R8.64], R28 ;  /* 0x0000001c08001986 */ /* 0x0001e2000c101508 */
[----:B------:R-:W-:Y:S01]  /*4060*/  PRMT R22, R22, 0x7632, R22 ;  /* 0x0000763216167816 */ /* 0x000fe20000000016 */
[C---:B-1----:R-:W-:Y:S01]  /*4070*/  IMAD R3, R19.reuse, 0x4, R0 ;  /* 0x0000000413037824 */ /* 0x042fe200078e0200 */
[----:B------:R-:W-:Y:S02]  /*4080*/  LEA.HI.X.SX32 R7, R0, R17, 0x1, P6 ;  /* 0x0000001100077211 */ /* 0x000fe400030f0eff */
[----:B------:R-:W-:Y:S01]  /*4090*/  ISETP.LT.AND P5, PT, R150, UR15, !P0 ;  /* 0x0000000f96007c0c */ /* 0x000fe2000c7a1270 */
[----:B------:R-:W-:Y:S01]  /*40a0*/  IMAD R0, R19, 0x4, R3 ;  /* 0x0000000413007824 */ /* 0x000fe200078e0203 */
[----:B------:R-:W-:Y:S01]  /*40b0*/  LEA R2, P6, R3, R15, 0x1 ;  /* 0x0000000f03027211 */ /* 0x000fe200078c08ff */
[----:B------:R1:W-:Y:S01]  /*40c0*/  @P2 STG.E.U16 desc[UR8][R4.64], R22 ;  /* 0x0000001604002986 */ /* 0x0003e2000c101508 */
[----:B------:R-:W-:-:S02]  /*40d0*/  ISETP.LT.AND P4, PT, R152, UR15, !P0 ;  /* 0x0000000f98007c0c */ /* 0x000fc4000c781270 */
[----:B------:R-:W-:Y:S02]  /*40e0*/  LEA.HI.X.SX32 R3, R3, R17, 0x1, P6 ;  /* 0x0000001103037211 */ /* 0x000fe400030f0eff */
[----:B0-----:R-:W-:Y:S02]  /*40f0*/  LEA R8, P6, R0, R15, 0x1 ;  /* 0x0000000f00087211 */ /* 0x001fe400078c08ff */
[----:B------:R-:W-:Y:S02]  /*4100*/  PRMT R30, R30, 0x7632, R30 ;  /* 0x000076321e1e7816 */ /* 0x000fe4000000001e */
[----:B------:R-:W-:Y:S02]  /*4110*/  LEA.HI.X.SX32 R9, R0, R17, 0x1, P6 ;  /* 0x0000001100097211 */ /* 0x000fe400030f0eff */
[----:B------:R-:W-:Y:S01]  /*4120*/  ISETP.LT.AND P3, PT, R154, UR15, !P0 ;  /* 0x0000000f9a007c0c */ /* 0x000fe2000c761270 */
[----:B-1----:R-:W-:Y:S01]  /*4130*/  IMAD R5, R19, 0x4, R0 ;  /* 0x0000000413057824 */ /* 0x002fe200078e0200 */
[----:B------:R0:W-:Y:S01]  /*4140*/  @P5 STG.E.U16 desc[UR8][R6.64], R30 ;  /* 0x0000001e06005986 */ /* 0x0001e2000c101508 */
[----:B------:R-:W-:-:S02]  /*4150*/  PRMT R24, R24, 0x7632, R24 ;  /* 0x0000763218187816 */ /* 0x000fc40000000018 */
[----:B------:R-:W-:Y:S01]  /*4160*/  IMAD R0, R19, 0x4, R5 ;  /* 0x0000000413007824 */ /* 0x000fe200078e0205 */
[----:B------:R-:W-:Y:S02]  /*4170*/  LEA R4, P6, R5, R15, 0x1 ;  /* 0x0000000f05047211 */ /* 0x000fe400078c08ff */
[----:B------:R-:W-:Y:S01]  /*4180*/  ISETP.LT.AND P1, PT, R156, UR15, !P0 ;  /* 0x0000000f9c007c0c */ /* 0x000fe2000c721270 */
[----:B------:R-:W-:Y:S01]  /*4190*/  IMAD R10, R19, 0x4, R0 ;  /* 0x00000004130a7824 */ /* 0x000fe200078e0200 */
[----:B------:R-:W-:Y:S01]  /*41a0*/  LEA.HI.X.SX32 R5, R5, R17, 0x1, P6 ;  /* 0x0000001105057211 */ /* 0x000fe200030f0eff */
[----:B------:R1:W-:Y:S01]  /*41b0*/  @P4 STG.E.U16 desc[UR8][R2.64], R24 ;  /* 0x0000001802004986 */ /* 0x0003e2000c101508 */
[----:B------:R-:W-:Y:S02]  /*41c0*/  PRMT R32, R32, 0x7632, R32 ;  /* 0x0000763220207816 */ /* 0x000fe40000000020 */
[----:B0-----:R-:W-:Y:S02]  /*41d0*/  LEA R6, P6, R0, R15, 0x1 ;  /* 0x0000000f00067211 */ /* 0x001fe400078c08ff */
[----:B------:R-:W-:Y:S01]  /*41e0*/  ISETP.LT.AND P2, PT, R158, UR15, !P0 ;  /* 0x0000000f9e007c0c */ /* 0x000fe2000c741270 */
[----:B------:R0:W-:Y:S01]  /*41f0*/  @P3 STG.E.U16 desc[UR8][R8.64], R32 ;  /* 0x0000002008003986 */ /* 0x0001e2000c101508 */
[----:B------:R-:W-:Y:S01]  /*4200*/  LEA.HI.X.SX32 R7, R0, R17, 0x1, P6 ;  /* 0x0000001100077211 */ /* 0x000fe200030f0eff */
[----:B------:R-:W-:Y:S01]  /*4210*/  IMAD R0, R19, 0x4, R10 ;  /* 0x0000000413007824 */ /* 0x000fe200078e020a */
[----:B------:R-:W-:-:S02]  /*4220*/  PRMT R26, R26, 0x7632, R26 ;  /* 0x000076321a1a7816 */ /* 0x000fc4000000001a */
[----:B------:R-:W-:Y:S02]  /*4230*/  ISETP.LT.AND P5, PT, R160, UR15, !P0 ;  /* 0x0000000fa0007c0c */ /* 0x000fe4000c7a1270 */
[----:B-1----:R-:W-:Y:S01]  /*4240*/  LEA R2, P6, R10, R15, 0x1 ;  /* 0x0000000f0a027211 */ /* 0x002fe200078c08ff */
[----:B------:R1:W-:Y:S01]  /*4250*/  @P1 STG.E.U16 desc[UR8][R4.64], R26 ;  /* 0x0000001a04001986 */ /* 0x0003e2000c101508 */
[----:B------:R-:W-:Y:S02]  /*4260*/  PRMT R34, R34, 0x7632, R34 ;  /* 0x0000763222227816 */ /* 0x000fe40000000022 */
[----:B------:R-:W-:Y:S01]  /*4270*/  LEA.HI.X.SX32 R3, R10, R17, 0x1, P6 ;  /* 0x000000110a037211 */ /* 0x000fe200030f0eff */
[----:B------:R-:W-:Y:S01]  /*4280*/  IMAD R10, R19, 0x4, R0 ;  /* 0x00000004130a7824 */ /* 0x000fe200078e0200 */
[----:B0-----:R-:W-:Y:S01]  /*4290*/  LEA R8, P6, R0, R15, 0x1 ;  /* 0x0000000f00087211 */ /* 0x001fe200078c08ff */
[----:B------:R0:W-:Y:S01]  /*42a0*/  @P2 STG.E.U16 desc[UR8][R6.64], R34 ;  /* 0x0000002206002986 */ /* 0x0001e2000c101508 */
[----:B------:R-:W-:-:S02]  /*42b0*/  ISETP.LT.AND P4, PT, R161, UR15, !P0 ;  /* 0x0000000fa1007c0c */ /* 0x000fc4000c781270 */
[----:B------:R-:W-:Y:S01]  /*42c0*/  LEA.HI.X.SX32 R9, R0, R17, 0x1, P6 ;  /* 0x0000001100097211 */ /* 0x000fe200030f0eff */
[----:B------:R-:W-:Y:S01]  /*42d0*/  IMAD R0, R19, 0x4, R10 ;  /* 0x0000000413007824 */ /* 0x000fe200078e020a */
[----:B------:R-:W-:Y:S01]  /*42e0*/  ISETP.LT.AND P3, PT, R162, UR15, !P0 ;  /* 0x0000000fa2007c0c */ /* 0x000fe2000c761270 */
[----:B------:R2:W-:Y:S01]  /*42f0*/  @P5 STG.E.U16 desc[UR8][R2.64], R21 ;  /* 0x0000001502005986 */ /* 0x0005e2000c101508 */
[C---:B-1----:R-:W-:Y:S02]  /*4300*/  LEA R4, P6, R10.reuse, R15, 0x1 ;  /* 0x0000000f0a047211 */ /* 0x042fe400078c08ff */
[----:B------:R-:W-:Y:S02]  /*4310*/  ISETP.LT.AND P1, PT, R163, UR15, !P0 ;  /* 0x0000000fa3007c0c */ /* 0x000fe4000c721270 */
[----:B------:R-:W-:Y:S01]  /*4320*/  LEA.HI.X.SX32 R5, R10, R17, 0x1, P6 ;  /* 0x000000110a057211 */ /* 0x000fe200030f0eff */
[----:B------:R-:W-:Y:S01]  /*4330*/  IMAD R10, R19, 0x4, R0 ;  /* 0x00000004130a7824 */ /* 0x000fe200078e0200 */
[----:B0-----:R-:W-:Y:S01]  /*4340*/  LEA R6, P6, R0, R15, 0x1 ;  /* 0x0000000f00067211 */ /* 0x001fe200078c08ff */
[----:B------:R0:W-:Y:S01]  /*4350*/  @P4 STG.E.U16 desc[UR8][R8.64], R29 ;  /* 0x0000001d08004986 */ /* 0x0001e2000c101508 */
[----:B------:R-:W-:-:S02]  /*4360*/  ISETP.LT.AND P2, PT, R164, UR15, !P0 ;  /* 0x0000000fa4007c0c */ /* 0x000fc4000c741270 */
[----:B------:R-:W-:Y:S01]  /*4370*/  LEA.HI.X.SX32 R7, R0, R17, 0x1, P6 ;  /* 0x0000001100077211 */ /* 0x000fe200030f0eff */
[----:B------:R-:W-:Y:S01]  /*4380*/  IMAD R0, R19, 0x4, R10 ;  /* 0x0000000413007824 */ /* 0x000fe200078e020a */
[C---:B--2---:R-:W-:Y:S01]  /*4390*/  LEA R2, P6, R10.reuse, R15, 0x1 ;  /* 0x0000000f0a027211 */ /* 0x044fe200078c08ff */
[----:B------:R1:W-:Y:S01]  /*43a0*/  @P3 STG.E.U16 desc[UR8][R4.64], R23 ;  /* 0x0000001704003986 */ /* 0x0003e2000c101508 */
[----:B------:R-:W-:Y:S02]  /*43b0*/  ISETP.LT.AND P5, PT, R165, UR15, !P0 ;  /* 0x0000000fa5007c0c */ /* 0x000fe4000c7a1270 */
[----:B------:R-:W-:Y:S01]  /*43c0*/  LEA.HI.X.SX32 R3, R10, R17, 0x1, P6 ;  /* 0x000000110a037211 */ /* 0x000fe200030f0eff */
[C---:B------:R-:W-:Y:S01]  /*43d0*/  IMAD R10, R19.reuse, 0x4, R0 ;  /* 0x00000004130a7824 */ /* 0x040fe200078e0200 */
[----:B------:R2:W-:Y:S01]  /*43e0*/  @P1 STG.E.U16 desc[UR8][R6.64], R31 ;  /* 0x0000001f06001986 */ /* 0x0005e2000c101508 */
[----:B0-----:R-:W-:Y:S02]  /*43f0*/  LEA R8, P6, R0, R15, 0x1 ;  /* 0x0000000f00087211 */ /* 0x001fe400078c08ff */
[----:B------:R-:W-:Y:S01]  /*4400*/  ISETP.LT.AND P4, PT, R166, UR15, !P0 ;  /* 0x0000000fa6007c0c */ /* 0x000fe2000c781270 */
[----:B------:R0:W-:Y:S01]  /*4410*/  @P2 STG.E.U16 desc[UR8][R2.64], R25 ;  /* 0x0000001902002986 */ /* 0x0001e2000c101508 */
[----:B------:R-:W-:Y:S01]  /*4420*/  LEA.HI.X.SX32 R9, R0, R17, 0x1, P6 ;  /* 0x0000001100097211 */ /* 0x000fe200030f0eff */
[----:B------:R-:W-:Y:S01]  /*4430*/  IMAD R0, R19, 0x4, R10 ;  /* 0x0000000413007824 */ /* 0x000fe200078e020a */
[----:B-1----:R-:W-:-:S02]  /*4440*/  LEA R4, P6, R10, R15, 0x1 ;  /* 0x0000000f0a047211 */ /* 0x002fc400078c08ff */
[----:B------:R-:W-:Y:S01]  /*4450*/  ISETP.LT.AND P3, PT, R167, UR15, !P0 ;  /* 0x0000000fa7007c0c */ /* 0x000fe2000c761270 */
[----:B------:R1:W-:Y:S01]  /*4460*/  @P5 STG.E.U16 desc[UR8][R8.64], R33 ;  /* 0x0000002108005986 */ /* 0x0003e2000c101508 */
[----:B------:R-:W-:Y:S01]  /*4470*/  LEA.HI.X.SX32 R5, R10, R17, 0x1, P6 ;  /* 0x000000110a057211 */ /* 0x000fe200030f0eff */
[C---:B------:R-:W-:Y:S01]  /*4480*/  IMAD R10, R19.reuse, 0x4, R0 ;  /* 0x00000004130a7824 */ /* 0x040fe200078e0200 */
[----:B--2---:R-:W-:Y:S02]  /*4490*/  LEA R6, P6, R0, R15, 0x1 ;  /* 0x0000000f00067211 */ /* 0x004fe400078c08ff */
[----:B------:R-:W-:Y:S01]  /*44a0*/  ISETP.LT.AND P1, PT, R168, UR15, !P0 ;  /* 0x0000000fa8007c0c */ /* 0x000fe2000c721270 */
[----:B------:R2:W-:Y:S01]  /*44b0*/  @P4 STG.E.U16 desc[UR8][R4.64], R27 ;  /* 0x0000001b04004986 */ /* 0x0005e2000c101508 */
[----:B------:R-:W-:Y:S01]  /*44c0*/  LEA.HI.X.SX32 R7, R0, R17, 0x1, P6 ;  /* 0x0000001100077211 */ /* 0x000fe200030f0eff */
[----:B------:R-:W-:Y:S01]  /*44d0*/  IMAD R0, R19, 0x4, R10 ;  /* 0x0000000413007824 */ /* 0x000fe200078e020a */
[----:B0-----:R-:W-:-:S02]  /*44e0*/  LEA R2, P6, R10, R15, 0x1 ;  /* 0x0000000f0a027211 */ /* 0x001fc400078c08ff */
[----:B------:R-:W-:Y:S01]  /*44f0*/  ISETP.LT.AND P2, PT, R169, UR15, !P0 ;  /* 0x0000000fa9007c0c */ /* 0x000fe2000c741270 */
[----:B------:R-:W-:Y:S01]  /*4500*/  IMAD R11, R19, 0x4, R0 ;  /* 0x00000004130b7824 */ /* 0x000fe200078e0200 */
[----:B------:R-:W-:Y:S01]  /*4510*/  LEA.HI.X.SX32 R3, R10, R17, 0x1, P6 ;  /* 0x000000110a037211 */ /* 0x000fe200030f0eff */
[----:B------:R0:W-:Y:S01]  /*4520*/  @P3 STG.E.U16 desc[UR8][R6.64], R35 ;  /* 0x0000002306003986 */ /* 0x0001e2000c101508 */
[C---:B-1----:R-:W-:Y:S02]  /*4530*/  LEA R8, P6, R0.reuse, R15, 0x1 ;  /* 0x0000000f00087211 */ /* 0x042fe400078c08ff */
[----:B------:R-:W-:Y:S02]  /*4540*/  PRMT R21, R21, 0x7632, R21 ;  /* 0x0000763215157816 */ /* 0x000fe40000000015 */
[----:B------:R-:W-:Y:S01]  /*4550*/  LEA.HI.X.SX32 R9, R0, R17, 0x1, P6 ;  /* 0x0000001100097211 */ /* 0x000fe200030f0eff */
[----:B------:R-:W-:Y:S01]  /*4560*/  IMAD R0, R19, 0x4, R11 ;  /* 0x0000000413007824 */ /* 0x000fe200078e020b */
[----:B------:R-:W-:Y:S01]  /*4570*/  PRMT R29, R29, 0x7632, R29 ;  /* 0x000076321d1d7816 */ /* 0x000fe2000000001d */
[----:B------:R-:W-:Y:S01]  /*4580*/  @P1 STG.E.U16 desc[UR8][R2.64], R21 ;  /* 0x0000001502001986 */ /* 0x000fe2000c101508 */
[-C--:B--2---:R-:W-:Y:S01]  /*4590*/  LEA R4, P1, R11, R15.reuse, 0x1 ;  /* 0x0000000f0b047211 */ /* 0x084fe200078208ff */
[C---:B------:R-:W-:Y:S01]  /*45a0*/  IMAD R12, R19.reuse, 0x4, R0 ;  /* 0x00000004130c7824 */ /* 0x040fe200078e0200 */
[----:B------:R-:W-:Y:S01]  /*45b0*/  ISETP.LT.AND P5, PT, R170, UR15, !P0 ;  /* 0x0000000faa007c0c */ /* 0x000fe2000c7a1270 */
[----:B------:R1:W-:Y:S01]  /*45c0*/  @P2 STG.E.U16 desc[UR8][R8.64], R29 ;  /* 0x0000001d08002986 */ /* 0x0003e2000c101508 */
[----:B0-----:R-:W-:Y:S01]  /*45d0*/  LEA R6, P2, R0, R15, 0x1 ;  /* 0x0000000f00067211 */ /* 0x001fe200078408ff */
[----:B------:R-:W-:Y:S01]  /*45e0*/  IMAD R13, R19, 0x4, R12 ;  /* 0x00000004130d7824 */ /* 0x000fe200078e020c */
[----:B------:R-:W-:-:S02]  /*45f0*/  LEA.HI.X.SX32 R5, R11, R17, 0x1, P1 ;  /* 0x000000110b057211 */ /* 0x000fc400008f0eff */
[----:B------:R-:W-:Y:S01]  /*4600*/  ISETP.LT.AND P4, PT, R171, UR15, !P0 ;  /* 0x0000000fab007c0c */ /* 0x000fe2000c781270 */
[C---:B------:R-:W-:Y:S01]  /*4610*/  IMAD R14, R19.reuse, 0x4, R13 ;  /* 0x00000004130e7824 */ /* 0x040fe200078e020d */
[----:B------:R-:W-:Y:S02]  /*4620*/  ISETP.LT.AND P3, PT, R172, UR15, !P0 ;  /* 0x0000000fac007c0c */ /* 0x000fe4000c761270 */
[----:B------:R-:W-:Y:S02]  /*4630*/  LEA R10, P6, R12, R15, 0x1 ;  /* 0x0000000f0c0a7211 */ /* 0x000fe400078c08ff */
[----:B------:R-:W-:Y:S01]  /*4640*/  LEA.HI.X.SX32 R7, R0, R17, 0x1, P2 ;  /* 0x0000001100077211 */ /* 0x000fe200010f0eff */
[----:B------:R-:W-:Y:S01]  /*4650*/  IMAD R0, R19, 0x4, R14 ;  /* 0x0000000413007824 */ /* 0x000fe200078e020e */
[----:B-1----:R-:W-:Y:S02]  /*4660*/  LEA R8, P1, R14, R15, 0x1 ;  /* 0x0000000f0e087211 */ /* 0x002fe400078208ff */
[----:B------:R-:W-:-:S02]  /*4670*/  ISETP.LT.AND P2, PT, R173, UR15, !P0 ;  /* 0x0000000fad007c0c */ /* 0x000fc4000c741270 */
[-C--:B------:R-:W-:Y:S02]  /*4680*/  LEA.HI.X.SX32 R9, R14, R17.reuse, 0x1, P1 ;  /* 0x000000110e097211 */ /* 0x080fe400008f0eff */
[----:B------:R-:W-:Y:S02]  /*4690*/  ISETP.LT.AND P1, PT, R174, UR15, !P0 ;  /* 0x0000000fae007c0c */ /* 0x000fe4000c721270 */
[----:B------:R-:W-:Y:S02]  /*46a0*/  ISETP.LT.AND P0, PT, R175, UR15, !P0 ;  /* 0x0000000faf007c0c */ /* 0x000fe4000c701270 */
[----:B------:R-:W-:Y:S02]  /*46b0*/  LEA.HI.X.SX32 R11, R12, R17, 0x1, P6 ;  /* 0x000000110c0b7211 */ /* 0x000fe400030f0eff */
[----:B------:R-:W-:Y:S02]  /*46c0*/  LEA R2, P6, R13, R15, 0x1 ;  /* 0x0000000f0d027211 */ /* 0x000fe400078c08ff */
[----:B------:R-:W-:-:S02]  /*46d0*/  PRMT R23, R23, 0x7632, R23 ;  /* 0x0000763217177816 */ /* 0x000fc40000000017 */
[----:B------:R-:W-:Y:S02]  /*46e0*/  PRMT R31, R31, 0x7632, R31 ;  /* 0x000076321f1f7816 */ /* 0x000fe4000000001f */
[----:B------:R-:W-:Y:S01]  /*46f0*/  PRMT R25, R25, 0x7632, R25 ;  /* 0x0000763219197816 */ /* 0x000fe20000000019 */
[----:B------:R0:W-:Y:S01]  /*4700*/  @P5 STG.E.U16 desc[UR8][R4.64], R23 ;  /* 0x0000001704005986 */ /* 0x0001e2000c101508 */
[----:B------:R-:W-:Y:S02]  /*4710*/  LEA.HI.X.SX32 R3, R13, R17, 0x1, P6 ;  /* 0x000000110d037211 */ /* 0x000fe400030f0eff */
[----:B------:R-:W-:Y:S01]  /*4720*/  PRMT R33, R33, 0x7632, R33 ;  /* 0x0000763221217816 */ /* 0x000fe20000000021 */
[----:B------:R0:W-:Y:S01]  /*4730*/  @P4 STG.E.U16 desc[UR8][R6.64], R31 ;  /* 0x0000001f06004986 */ /* 0x0001e2000c101508 */
[----:B------:R-:W-:Y:S02]  /*4740*/  PRMT R27, R27, 0x7632, R27 ;  /* 0x000076321b1b7816 */ /* 0x000fe4000000001b */
[C---:B------:R-:W-:Y:S01]  /*4750*/  LEA R12, P6, R0.reuse, R15, 0x1 ;  /* 0x0000000f000c7211 */ /* 0x040fe200078c08ff */
[----:B------:R0:W-:Y:S03]  /*4760*/  @P3 STG.E.U16 desc[UR8][R10.64], R25 ;  /* 0x000000190a003986 */ /* 0x0001e6000c101508 */
[----:B------:R-:W-:Y:S01]  /*4770*/  LEA.HI.X.SX32 R13, R0, R17, 0x1, P6 ;  /* 0x00000011000d7211 */ /* 0x000fe200030f0eff */
[----:B------:R0:W-:Y:S04]  /*4780*/  @P2 STG.E.U16 desc[UR8][R2.64], R33 ;  /* 0x0000002102002986 */ /* 0x0001e8000c101508 */
[----:B------:R0:W-:Y:S01]  /*4790*/  @P1 STG.E.U16 desc[UR8][R8.64], R27 ;  /* 0x0000001b08001986 */ /* 0x0001e2000c101508 */
[----:B------:R-:W-:Y:S05]  /*47a0*/  @!P0 EXIT ;  /* 0x000000000000894d */ /* 0x000fea0003800000 */
[----:B0-----:R-:W-:-:S05]  /*47b0*/  PRMT R6, R35, 0x7632, R6 ;  /* 0x0000763223067816 */ /* 0x001fca0000000006 */
[----:B------:R-:W-:Y:S01]  /*47c0*/  STG.E.U16 desc[UR8][R12.64], R6 ;  /* 0x000000060c007986 */ /* 0x000fe2000c101508 */
[----:B------:R-:W-:Y:S05]  /*47d0*/  EXIT ;  /* 0x000000000000794d */ /* 0x000fea0003800000 */
.L_x_3:
[----:B------:R-:W-:-:S00]  /*47e0*/  BRA `(.L_x_3) ;  /* 0xfffffffc00fc7947 */ /* 0x000fc0000383ffff */
[----:B------:R-:W-:-:S00]  /*47f0*/  NOP ;  /* 0x0000000000007918 */ /* 0x000fc00000000000 */
        /* <DEDUP_REMOVED lines=8> */
.L_x_4:


//--------------------- .nv.shared.matmul_kernel  --------------------------
	.section	.nv.shared.matmul_kernel,"aw",@nobits
	.sectionflags	@""
	.align	16
	.zero		1024


//--------------------- .nv.shared.reserved.0     --------------------------
	.section	.nv.shared.reserved.0,"aw",@nobits
	.weak		__nv_reservedSMEM_offset_0_alias
	.size		__nv_reservedSMEM_offset_0_alias, 0, 64
	.other		__nv_reservedSMEM_offset_0_alias,@"STO_CUDA_RESERVED_SHARED STV_DEFAULT"
__nv_reservedSMEM_offset_0_alias:
	.zero		0
	.zero		64


//--------------------- .nv.constant0.matmul_kernel --------------------------
	.section	.nv.constant0.matmul_kernel,"a",@progbits
	.sectionflags	@""
	.align	4
.nv.constant0.matmul_kernel:
	.zero		976


//--------------------- SYMBOLS --------------------------

	.type		.nv.reservedSmem.offset0,@object
	.size		.nv.reservedSmem.offset0,0x4
	.type		.nv.reservedSmem.cap,@object
	.size		.nv.reservedSmem.cap,0x4
